	.target	sm_100a

	.elftype	@"ET_EXEC"


//--------------------- .note.nv.tkinfo           --------------------------
	.section	.note.nv.tkinfo,"",@"SHT_NOTE"
	.sectionflags	@"SHF_NOTE_NV_TKINFO"
	.tkinfo
        /*0018*/ 	.word	0x00000002
        /*0030*/ 	.string	""
        /*0030*/ 	.string	"ptxas"
        /*0030*/ 	.string	"Cuda compilation tools, release 13.0, V13.0.88"
        /*0030*/ 	.string	"Build cuda_13.0.r13.0/compiler.36424714_0"
        /*0030*/ 	.string	"-arch sm_100a -m 64 "



//--------------------- .note.nv.cuinfo           --------------------------
	.section	.note.nv.cuinfo,"",@"SHT_NOTE"
	.sectionflags	@"SHF_NOTE_NV_CUINFO"
        /*0018*/ 	.short	0x0002
        /*001a*/ 	.short	0x0064
        /*001c*/ 	.short	0x0082
	.zero		2


//--------------------- .nv.info                  --------------------------
	.section	.nv.info,"",@"SHT_CUDA_INFO"
	.align	4


	//----- nvinfo : EIATTR_REGCOUNT
	.align		4
        /*0000*/ 	.byte	0x04, 0x2f
        /*0002*/ 	.short	(.L_19 - .L_18)
	.align		4
.L_18:
        /*0004*/ 	.word	index@(_ZN7cutlass13device_kernelINS_4gemm6kernel13GemmUniversalIN4cute5tupleIJiiiiEEENS1_10collective13CollectiveMmaINS1_35MainloopSm100TmaUmmaWarpSpecializedILi12ELi2ELi4ENS5_IJNS4_1CILi4EEENSA_ILi1EEESC_EEEEENS5_IJNSA_ILi64EEESF_NSA_ILi32EEEEEEfNS5_IJlSC_lEEEfSI_NS4_8TiledMMAINS4_8MMA_AtomIJNS4_17SM100_MMA_TF32_SSINS_10tfloat32_tESM_fLi64ELi64ELNS4_4UMMA5MajorE0ELSO_0ELNSN_7ScaleInE0ELSP_0EEEEEENS4_6LayoutINS5_IJSC_SC_SC_EEENS5_IJNSA_ILi0EEESU_SU_EEEEENS5_IJNS4_10UnderscoreESX_SX_EEEEENS4_13SM90_TMA_LOADENS4_14ComposedLayoutINS4_7SwizzleILi3ELi4ELi3EEENS4_18smem_ptr_flag_bitsILi32EEENSS_INS5_IJNSA_ILi8EEESG_EEENS5_IJSG_SC_EEEEEEEvNS4_8identityENS4_23SM90_TMA_LOAD_MULTICASTES1A_vS1B_EENS_8epilogue10collective18CollectiveEpilogueINS1E_23Sm100TmaWarpSpecializedILi3ELi2ELi16ELb1ELb0EEEJSH_NS5_IJNSS_ISF_SC_EENSS_ISG_SC_EEEEEfSI_fSI_NS1E_6fusion15FusionCallbacksIS1I_NS1M_17LinearCombinationIffffLNS_15FloatRoundStyleE2EEESH_S1L_JEEENS4_5SM1004TMEM4LOAD26SM100_TMEM_LOAD_16dp128b8xES10_S1A_NS4_17SM75_U32x4_LDSM_NENS4_14SM90_TMA_STOREES1A_NS4_17SM90_U32x4_STSM_NENS4_39AutoVectorizingCopyWithAssumedAlignmentILi128EEEEEEvvEEEEvNT_6ParamsE)
        /*0008*/ 	.word	0x0000004f


	//----- nvinfo : EIATTR_FRAME_SIZE
	.align		4
.L_19:
        /*000c*/ 	.byte	0x04, 0x11
        /*000e*/ 	.short	(.L_21 - .L_20)
	.align		4
.L_20:
        /*0010*/ 	.word	index@($__internal_2_$__cuda_sm10x_tcgen05_guardrail_trap_unallocated_columns_being_dealloced)
        /*0014*/ 	.word	0x00000000


	//----- nvinfo : EIATTR_FRAME_SIZE
	.align		4
.L_21:
        /*0018*/ 	.byte	0x04, 0x11
        /*001a*/ 	.short	(.L_23 - .L_22)
	.align		4
.L_22:
        /*001c*/ 	.word	index@($__internal_1_$__cuda_sm10x_tcgen05_guardrail_trap_phase_invalid_during_alloc)
        /*0020*/ 	.word	0x00000000


	//----- nvinfo : EIATTR_FRAME_SIZE
	.align		4
.L_23:
        /*0024*/ 	.byte	0x04, 0x11
        /*0026*/ 	.short	(.L_25 - .L_24)
	.align		4
.L_24:
        /*0028*/ 	.word	index@($__internal_0_$__cuda_sm10x_tcgen05_guardrail_trap_col_being_dealloced_not_returned_by_alloc)
        /*002c*/ 	.word	0x00000000


	//----- nvinfo : EIATTR_FRAME_SIZE
	.align		4
.L_25:
        /*0030*/ 	.byte	0x04, 0x11
        /*0032*/ 	.short	(.L_27 - .L_26)
	.align		4
.L_26:
        /*0034*/ 	.word	index@(_ZN7cutlass13device_kernelINS_4gemm6kernel13GemmUniversalIN4cute5tupleIJiiiiEEENS1_10collective13CollectiveMmaINS1_35MainloopSm100TmaUmmaWarpSpecializedILi12ELi2ELi4ENS5_IJNS4_1CILi4EEENSA_ILi1EEESC_EEEEENS5_IJNSA_ILi64EEESF_NSA_ILi32EEEEEEfNS5_IJlSC_lEEEfSI_NS4_8TiledMMAINS4_8MMA_AtomIJNS4_17SM100_MMA_TF32_SSINS_10tfloat32_tESM_fLi64ELi64ELNS4_4UMMA5MajorE0ELSO_0ELNSN_7ScaleInE0ELSP_0EEEEEENS4_6LayoutINS5_IJSC_SC_SC_EEENS5_IJNSA_ILi0EEESU_SU_EEEEENS5_IJNS4_10UnderscoreESX_SX_EEEEENS4_13SM90_TMA_LOADENS4_14ComposedLayoutINS4_7SwizzleILi3ELi4ELi3EEENS4_18smem_ptr_flag_bitsILi32EEENSS_INS5_IJNSA_ILi8EEESG_EEENS5_IJSG_SC_EEEEEEEvNS4_8identityENS4_23SM90_TMA_LOAD_MULTICASTES1A_vS1B_EENS_8epilogue10collective18CollectiveEpilogueINS1E_23Sm100TmaWarpSpecializedILi3ELi2ELi16ELb1ELb0EEEJSH_NS5_IJNSS_ISF_SC_EENSS_ISG_SC_EEEEEfSI_fSI_NS1E_6fusion15FusionCallbacksIS1I_NS1M_17LinearCombinationIffffLNS_15FloatRoundStyleE2EEESH_S1L_JEEENS4_5SM1004TMEM4LOAD26SM100_TMEM_LOAD_16dp128b8xES10_S1A_NS4_17SM75_U32x4_LDSM_NENS4_14SM90_TMA_STOREES1A_NS4_17SM90_U32x4_STSM_NENS4_39AutoVectorizingCopyWithAssumedAlignmentILi128EEEEEEvvEEEEvNT_6ParamsE)
        /*0038*/ 	.word	0x00000000


	//----- nvinfo : EIATTR_MIN_STACK_SIZE
	.align		4
.L_27:
        /*003c*/ 	.byte	0x04, 0x12
        /*003e*/ 	.short	(.L_29 - .L_28)
	.align		4
.L_28:
        /*0040*/ 	.word	index@(_ZN7cutlass13device_kernelINS_4gemm6kernel13GemmUniversalIN4cute5tupleIJiiiiEEENS1_10collective13CollectiveMmaINS1_35MainloopSm100TmaUmmaWarpSpecializedILi12ELi2ELi4ENS5_IJNS4_1CILi4EEENSA_ILi1EEESC_EEEEENS5_IJNSA_ILi64EEESF_NSA_ILi32EEEEEEfNS5_IJlSC_lEEEfSI_NS4_8TiledMMAINS4_8MMA_AtomIJNS4_17SM100_MMA_TF32_SSINS_10tfloat32_tESM_fLi64ELi64ELNS4_4UMMA5MajorE0ELSO_0ELNSN_7ScaleInE0ELSP_0EEEEEENS4_6LayoutINS5_IJSC_SC_SC_EEENS5_IJNSA_ILi0EEESU_SU_EEEEENS5_IJNS4_10UnderscoreESX_SX_EEEEENS4_13SM90_TMA_LOADENS4_14ComposedLayoutINS4_7SwizzleILi3ELi4ELi3EEENS4_18smem_ptr_flag_bitsILi32EEENSS_INS5_IJNSA_ILi8EEESG_EEENS5_IJSG_SC_EEEEEEEvNS4_8identityENS4_23SM90_TMA_LOAD_MULTICASTES1A_vS1B_EENS_8epilogue10collective18CollectiveEpilogueINS1E_23Sm100TmaWarpSpecializedILi3ELi2ELi16ELb1ELb0EEEJSH_NS5_IJNSS_ISF_SC_EENSS_ISG_SC_EEEEEfSI_fSI_NS1E_6fusion15FusionCallbacksIS1I_NS1M_17LinearCombinationIffffLNS_15FloatRoundStyleE2EEESH_S1L_JEEENS4_5SM1004TMEM4LOAD26SM100_TMEM_LOAD_16dp128b8xES10_S1A_NS4_17SM75_U32x4_LDSM_NENS4_14SM90_TMA_STOREES1A_NS4_17SM90_U32x4_STSM_NENS4_39AutoVectorizingCopyWithAssumedAlignmentILi128EEEEEEvvEEEEvNT_6ParamsE)
        /*0044*/ 	.word	0x00000000
.L_29:


//--------------------- .nv.compat                --------------------------
	.section	.nv.compat,"",@"SHT_CUDA_COMPAT_INFO"
	.align	4
        /*0000*/ 	.byte	0x02, 0x09, 0x01, 0x00, 0x02, 0x02, 0x02, 0x00, 0x02, 0x05, 0x05, 0x00, 0x03, 0x07, 0x01, 0x01
        /*0010*/ 	.byte	0x02, 0x03, 0x01, 0x00, 0x02, 0x06, 0x01, 0x00, 0x04, 0x0b, 0x08, 0x00, 0x09, 0x00, 0x00, 0x00
        /*0020*/ 	.byte	0x00, 0x00, 0x00, 0x00


//--------------------- .nv.info._ZN7cutlass13device_kernelINS_4gemm6kernel13GemmUniversalIN4cute5tupleIJiiiiEEENS1_10collective13CollectiveMmaINS1_35MainloopSm100TmaUmmaWarpSpecializedILi12ELi2ELi4ENS5_IJNS4_1CILi4EEENSA_ILi1EEESC_EEEEENS5_IJNSA_ILi64EEESF_NSA_ILi32EEEEEEfNS5_IJlSC_lEEEfSI_NS4_8TiledMMAINS4_8MMA_AtomIJNS4_17SM100_MMA_TF32_SSINS_10tfloat32_tESM_fLi64ELi64ELNS4_4UMMA5MajorE0ELSO_0ELNSN_7ScaleInE0ELSP_0EEEEEENS4_6LayoutINS5_IJSC_SC_SC_EEENS5_IJNSA_ILi0EEESU_SU_EEEEENS5_IJNS4_10UnderscoreESX_SX_EEEEENS4_13SM90_TMA_LOADENS4_14ComposedLayoutINS4_7SwizzleILi3ELi4ELi3EEENS4_18smem_ptr_flag_bitsILi32EEENSS_INS5_IJNSA_ILi8EEESG_EEENS5_IJSG_SC_EEEEEEEvNS4_8identityENS4_23SM90_TMA_LOAD_MULTICASTES1A_vS1B_EENS_8epilogue10collective18CollectiveEpilogueINS1E_23Sm100TmaWarpSpecializedILi3ELi2ELi16ELb1ELb0EEEJSH_NS5_IJNSS_ISF_SC_EENSS_ISG_SC_EEEEEfSI_fSI_NS1E_6fusion15FusionCallbacksIS1I_NS1M_17LinearCombinationIffffLNS_15FloatRoundStyleE2EEESH_S1L_JEEENS4_5SM1004TMEM4LOAD26SM100_TMEM_LOAD_16dp128b8xES10_S1A_NS4_17SM75_U32x4_LDSM_NENS4_14SM90_TMA_STOREES1A_NS4_17SM90_U32x4_STSM_NENS4_39AutoVectorizingCopyWithAssumedAlignmentILi128EEEEEEvvEEEEvNT_6ParamsE --------------------------
	.section	.nv.info._ZN7cutlass13device_kernelINS_4gemm6kernel13GemmUniversalIN4cute5tupleIJiiiiEEENS1_10collective13CollectiveMmaINS1_35MainloopSm100TmaUmmaWarpSpecializedILi12ELi2ELi4ENS5_IJNS4_1CILi4EEENSA_ILi1EEESC_EEEEENS5_IJNSA_ILi64EEESF_NSA_ILi32EEEEEEfNS5_IJlSC_lEEEfSI_NS4_8TiledMMAINS4_8MMA_AtomIJNS4_17SM100_MMA_TF32_SSINS_10tfloat32_tESM_fLi64ELi64ELNS4_4UMMA5MajorE0ELSO_0ELNSN_7ScaleInE0ELSP_0EEEEEENS4_6LayoutINS5_IJSC_SC_SC_EEENS5_IJNSA_ILi0EEESU_SU_EEEEENS5_IJNS4_10UnderscoreESX_SX_EEEEENS4_13SM90_TMA_LOADENS4_14ComposedLayoutINS4_7SwizzleILi3ELi4ELi3EEENS4_18smem_ptr_flag_bitsILi32EEENSS_INS5_IJNSA_ILi8EEESG_EEENS5_IJSG_SC_EEEEEEEvNS4_8identityENS4_23SM90_TMA_LOAD_MULTICASTES1A_vS1B_EENS_8epilogue10collective18CollectiveEpilogueINS1E_23Sm100TmaWarpSpecializedILi3ELi2ELi16ELb1ELb0EEEJSH_NS5_IJNSS_ISF_SC_EENSS_ISG_SC_EEEEEfSI_fSI_NS1E_6fusion15FusionCallbacksIS1I_NS1M_17LinearCombinationIffffLNS_15FloatRoundStyleE2EEESH_S1L_JEEENS4_5SM1004TMEM4LOAD26SM100_TMEM_LOAD_16dp128b8xES10_S1A_NS4_17SM75_U32x4_LDSM_NENS4_14SM90_TMA_STOREES1A_NS4_17SM90_U32x4_STSM_NENS4_39AutoVectorizingCopyWithAssumedAlignmentILi128EEEEEEvvEEEEvNT_6ParamsE,"",@"SHT_CUDA_INFO"
	.sectionflags	@""
	.align	4


	//----- nvinfo : EIATTR_CUDA_API_VERSION
	.align		4
        /*0000*/ 	.byte	0x04, 0x37
        /*0002*/ 	.short	(.L_31 - .L_30)
.L_30:
        /*0004*/ 	.word	0x00000082


	//----- nvinfo : EIATTR_KPARAM_INFO
	.align		4
.L_31:
        /*0008*/ 	.byte	0x04, 0x17
        /*000a*/ 	.short	(.L_33 - .L_32)
.L_32:
        /*000c*/ 	.word	0x00000000
        /*0010*/ 	.short	0x0000
        /*0012*/ 	.short	0x0000
        /*0014*/ 	.byte	0x00, 0xf0, 0x01, 0x20


	//----- nvinfo : EIATTR_AT_ENTRY_FRAGMENTS
	.align		4
.L_33:
        /*0018*/ 	.byte	0x04, 0x4f
        /*001a*/ 	.short	(.L_35 - .L_34)


	//   ....[0]....
.L_34:
        /*001c*/ 	.word	0x00000006


	//----- nvinfo : EIATTR_RESERVED_SMEM_USED
	.align		4
.L_35:
        /*0020*/ 	.byte	0x01, 0x41
	.zero		2


	//----- nvinfo : EIATTR_SPARSE_MMA_MASK
	.align		4
        /*0024*/ 	.byte	0x03, 0x50
        /*0026*/ 	.short	0x0000


	//----- nvinfo : EIATTR_TCGEN05_1CTA_USED
	.align		4
        /*0028*/ 	.byte	0x01, 0x51
	.zero		2


	//----- nvinfo : EIATTR_MAXREG_COUNT
	.align		4
        /*002c*/ 	.byte	0x03, 0x1b
        /*002e*/ 	.short	0x00ff


	//----- nvinfo : EIATTR_NUM_BARRIERS
	.align		4
        /*0030*/ 	.byte	0x02, 0x4c
        /*0032*/ 	.byte	0x07
	.zero		1


	//----- nvinfo : EIATTR_EXTERNS
	.align		4
        /*0034*/ 	.byte	0x04, 0x0f
        /*0036*/ 	.short	(.L_37 - .L_36)


	//   ....[0]....
	.align		4
.L_36:
        /*0038*/ 	.word	index@(__assertfail)


	//----- nvinfo : EIATTR_MERCURY_ISA_VERSION
	.align		4
.L_37:
        /*003c*/ 	.byte	0x03, 0x5f
        /*003e*/ 	.short	0x0101


	//----- nvinfo : EIATTR_INT_WARP_WIDE_INSTR_OFFSETS
	.align		4
        /*0040*/ 	.byte	0x04, 0x31
        /*0042*/ 	.short	(.L_39 - .L_38)


	//   ....[0]....
.L_38:
        /*0044*/ 	.word	0x000042e0


	//   ....[1]....
        /*0048*/ 	.word	0x00004310


	//   ....[2]....
        /*004c*/ 	.word	0x00004330


	//   ....[3]....
        /*0050*/ 	.word	0x00004eb0


	//   ....[4]....
        /*0054*/ 	.word	0x00004fd0


	//   ....[5]....
        /*0058*/ 	.word	0x00005120


	//   ....[6]....
        /*005c*/ 	.word	0x00005240


	//----- nvinfo : EIATTR_COOP_GROUP_MASK_REGIDS
	.align		4
.L_39:
        /*0060*/ 	.byte	0x04, 0x29
        /*0062*/ 	.short	(.L_41 - .L_40)


	//   ....[0]....
.L_40:
        /*0064*/ 	.word	0xffffffff


	//   ....[1]....
        /*0068*/ 	.word	0xffffffff


	//   ....[2]....
        /*006c*/ 	.word	0xffffffff


	//   ....[3]....
        /*0070*/ 	.word	0xffffffff


	//   ....[4]....
        /*0074*/ 	.word	0xffffffff


	//   ....[5]....
        /*0078*/ 	.word	0xffffffff


	//   ....[6]....
        /*007c*/ 	.word	0xffffffff


	//   ....[7]....
        /*0080*/ 	.word	0xffffffff


	//   ....[8]....
        /*0084*/ 	.word	0xffffffff


	//   ....[9]....
        /*0088*/ 	.word	0xffffffff


	//   ....[10]....
        /*008c*/ 	.word	0xffffffff


	//   ....[11]....
        /*0090*/ 	.word	0xffffffff


	//   ....[12]....
        /*0094*/ 	.word	0xffffffff


	//   ....[13]....
        /*0098*/ 	.word	0xffffffff


	//----- nvinfo : EIATTR_COOP_GROUP_INSTR_OFFSETS
	.align		4
.L_41:
        /*009c*/ 	.byte	0x04, 0x28
        /*009e*/ 	.short	(.L_43 - .L_42)


	//   ....[0]....
.L_42:
        /*00a0*/ 	.word	0x00000080


	//   ....[1]....
        /*00a4*/ 	.word	0x000004f0


	//   ....[2]....
        /*00a8*/ 	.word	0x000007b0


	//   ....[3]....
        /*00ac*/ 	.word	0x00000930


	//   ....[4]....
        /*00b0*/ 	.word	0x00000a30


	//   ....[5]....
        /*00b4*/ 	.word	0x00000ba0


	//   ....[6]....
        /*00b8*/ 	.word	0x00000d40


	//   ....[7]....
        /*00bc*/ 	.word	0x00000f00


	//   ....[8]....
        /*00c0*/ 	.word	0x00002190


	//   ....[9]....
        /*00c4*/ 	.word	0x000034d0


	//   ....[10]....
        /*00c8*/ 	.word	0x000036e0


	//   ....[11]....
        /*00cc*/ 	.word	0x00003710


	//   ....[12]....
        /*00d0*/ 	.word	0x000041c0


	//   ....[13]....
        /*00d4*/ 	.word	0x000043f0


	//----- nvinfo : EIATTR_VRC_CTA_INIT_COUNT
	.align		4
.L_43:
        /*00d8*/ 	.byte	0x02, 0x4a
        /*00da*/ 	.byte	0x80
	.zero		1


	//----- nvinfo : EIATTR_SYSCALL_OFFSETS
	.align		4
        /*00dc*/ 	.byte	0x04, 0x46
        /*00de*/ 	.short	(.L_45 - .L_44)


	//   ....[0]....
.L_44:
        /*00e0*/ 	.word	0x00005f70


	//   ....[1]....
        /*00e4*/ 	.word	0x00006060


	//   ....[2]....
        /*00e8*/ 	.word	0x00006980


	//   ....[3]....
        /*00ec*/ 	.word	0x000071e0


	//----- nvinfo : EIATTR_MBARRIER_INSTR_OFFSETS
	.align		4
.L_45:
        /*00f0*/ 	.byte	0x04, 0x39
        /*00f2*/ 	.short	(.L_47 - .L_46)


	//   ....[0]....
.L_46:
        /*00f4*/ 	.word	0x00000610
        /*00f8*/ 	.word	0x000000ff
        /*00fc*/ 	.word	0x00000000
        /*0100*/ 	.short	0x0100
        /*0102*/ 	.byte	0x04
	.zero		1


	//   ....[1]....
        /*0104*/ 	.word	0x00000620
        /*0108*/ 	.word	0x000000ff
        /*010c*/ 	.word	0x00000060
        /*0110*/ 	.short	0x0100
        /*0112*/ 	.byte	0x04
	.zero		1


	//   ....[2]....
        /*0114*/ 	.word	0x00000630
        /*0118*/ 	.word	0x000000ff
        /*011c*/ 	.word	0x00000008
        /*0120*/ 	.short	0x0100
        /*0122*/ 	.byte	0x04
	.zero		1


	//   ....[3]....
        /*0124*/ 	.word	0x00000640
        /*0128*/ 	.word	0x000000ff
        /*012c*/ 	.word	0x00000068
        /*0130*/ 	.short	0x0100
        /*0132*/ 	.byte	0x04
	.zero		1


	//   ....[4]....
        /*0134*/ 	.word	0x00000650
        /*0138*/ 	.word	0x000000ff
        /*013c*/ 	.word	0x00000010
        /*0140*/ 	.short	0x0100
        /*0142*/ 	.byte	0x04
	.zero		1


	//   ....[5]....
        /*0144*/ 	.word	0x00000660
        /*0148*/ 	.word	0x000000ff
        /*014c*/ 	.word	0x00000070
        /*0150*/ 	.short	0x0100
        /*0152*/ 	.byte	0x04
	.zero		1


	//   ....[6]....
        /*0154*/ 	.word	0x00000670
        /*0158*/ 	.word	0x000000ff
        /*015c*/ 	.word	0x00000018
        /*0160*/ 	.short	0x0100
        /*0162*/ 	.byte	0x04
	.zero		1


	//   ....[7]....
        /*0164*/ 	.word	0x00000680
        /*0168*/ 	.word	0x000000ff
        /*016c*/ 	.word	0x00000078
        /*0170*/ 	.short	0x0100
        /*0172*/ 	.byte	0x04
	.zero		1


	//   ....[8]....
        /*0174*/ 	.word	0x00000690
        /*0178*/ 	.word	0x000000ff
        /*017c*/ 	.word	0x00000020
        /*0180*/ 	.short	0x0100
        /*0182*/ 	.byte	0x04
	.zero		1


	//   ....[9]....
        /*0184*/ 	.word	0x000006a0
        /*0188*/ 	.word	0x000000ff
        /*018c*/ 	.word	0x00000080
        /*0190*/ 	.short	0x0100
        /*0192*/ 	.byte	0x04
	.zero		1


	//   ....[10]....
        /*0194*/ 	.word	0x000006b0
        /*0198*/ 	.word	0x000000ff
        /*019c*/ 	.word	0x00000028
        /*01a0*/ 	.short	0x0100
        /*01a2*/ 	.byte	0x04
	.zero		1


	//   ....[11]....
        /*01a4*/ 	.word	0x000006c0
        /*01a8*/ 	.word	0x000000ff
        /*01ac*/ 	.word	0x00000088
        /*01b0*/ 	.short	0x0100
        /*01b2*/ 	.byte	0x04
	.zero		1


	//   ....[12]....
        /*01b4*/ 	.word	0x000006d0
        /*01b8*/ 	.word	0x000000ff
        /*01bc*/ 	.word	0x00000030
        /*01c0*/ 	.short	0x0100
        /*01c2*/ 	.byte	0x04
	.zero		1


	//   ....[13]....
        /*01c4*/ 	.word	0x000006e0
        /*01c8*/ 	.word	0x000000ff
        /*01cc*/ 	.word	0x00000090
        /*01d0*/ 	.short	0x0100
        /*01d2*/ 	.byte	0x04
	.zero		1


	//   ....[14]....
        /*01d4*/ 	.word	0x000006f0
        /*01d8*/ 	.word	0x000000ff
        /*01dc*/ 	.word	0x00000038
        /*01e0*/ 	.short	0x0100
        /*01e2*/ 	.byte	0x04
	.zero		1


	//   ....[15]....
        /*01e4*/ 	.word	0x00000700
        /*01e8*/ 	.word	0x000000ff
        /*01ec*/ 	.word	0x00000098
        /*01f0*/ 	.short	0x0100
        /*01f2*/ 	.byte	0x04
	.zero		1


	//   ....[16]....
        /*01f4*/ 	.word	0x00000710
        /*01f8*/ 	.word	0x000000ff
        /*01fc*/ 	.word	0x00000040
        /*0200*/ 	.short	0x0100
        /*0202*/ 	.byte	0x04
	.zero		1


	//   ....[17]....
        /*0204*/ 	.word	0x00000720
        /*0208*/ 	.word	0x000000ff
        /*020c*/ 	.word	0x000000a0
        /*0210*/ 	.short	0x0100
        /*0212*/ 	.byte	0x04
	.zero		1


	//   ....[18]....
        /*0214*/ 	.word	0x00000730
        /*0218*/ 	.word	0x000000ff
        /*021c*/ 	.word	0x00000048
        /*0220*/ 	.short	0x0100
        /*0222*/ 	.byte	0x04
	.zero		1


	//   ....[19]....
        /*0224*/ 	.word	0x00000740
        /*0228*/ 	.word	0x000000ff
        /*022c*/ 	.word	0x000000a8
        /*0230*/ 	.short	0x0100
        /*0232*/ 	.byte	0x04
	.zero		1


	//   ....[20]....
        /*0234*/ 	.word	0x00000750
        /*0238*/ 	.word	0x000000ff
        /*023c*/ 	.word	0x00000050
        /*0240*/ 	.short	0x0100
        /*0242*/ 	.byte	0x04
	.zero		1


	//   ....[21]....
        /*0244*/ 	.word	0x00000760
        /*0248*/ 	.word	0x000000ff
        /*024c*/ 	.word	0x000000b0
        /*0250*/ 	.short	0x0100
        /*0252*/ 	.byte	0x04
	.zero		1


	//   ....[22]....
        /*0254*/ 	.word	0x00000770
        /*0258*/ 	.word	0x000000ff
        /*025c*/ 	.word	0x00000058
        /*0260*/ 	.short	0x0100
        /*0262*/ 	.byte	0x04
	.zero		1


	//   ....[23]....
        /*0264*/ 	.word	0x00000780
        /*0268*/ 	.word	0x000000ff
        /*026c*/ 	.word	0x000000b8
        /*0270*/ 	.short	0x0100
        /*0272*/ 	.byte	0x04
	.zero		1


	//   ....[24]....
        /*0274*/ 	.word	0x000008c0
        /*0278*/ 	.word	0x000000ff
        /*027c*/ 	.word	0x000000c0
        /*0280*/ 	.short	0x0100
        /*0282*/ 	.byte	0x04
	.zero		1


	//   ....[25]....
        /*0284*/ 	.word	0x000008d0
        /*0288*/ 	.word	0x000000ff
        /*028c*/ 	.word	0x000000d8
        /*0290*/ 	.short	0x0100
        /*0292*/ 	.byte	0x04
	.zero		1


	//   ....[26]....
        /*0294*/ 	.word	0x000008e0
        /*0298*/ 	.word	0x000000ff
        /*029c*/ 	.word	0x000000c8
        /*02a0*/ 	.short	0x0100
        /*02a2*/ 	.byte	0x04
	.zero		1


	//   ....[27]....
        /*02a4*/ 	.word	0x000008f0
        /*02a8*/ 	.word	0x000000ff
        /*02ac*/ 	.word	0x000000e0
        /*02b0*/ 	.short	0x0100
        /*02b2*/ 	.byte	0x04
	.zero		1


	//   ....[28]....
        /*02b4*/ 	.word	0x00000900
        /*02b8*/ 	.word	0x000000ff
        /*02bc*/ 	.word	0x000000d0
        /*02c0*/ 	.short	0x0100
        /*02c2*/ 	.byte	0x04
	.zero		1


	//   ....[29]....
        /*02c4*/ 	.word	0x00000910
        /*02c8*/ 	.word	0x000000ff
        /*02cc*/ 	.word	0x000000e8
        /*02d0*/ 	.short	0x0100
        /*02d2*/ 	.byte	0x04
	.zero		1


	//   ....[30]....
        /*02d4*/ 	.word	0x00000a00
        /*02d8*/ 	.word	0x000000ff
        /*02dc*/ 	.word	0x000000f0
        /*02e0*/ 	.short	0x0100
        /*02e2*/ 	.byte	0x06
	.zero		1


	//   ....[31]....
        /*02e4*/ 	.word	0x00000a10
        /*02e8*/ 	.word	0x000000ff
        /*02ec*/ 	.word	0x000000f8
        /*02f0*/ 	.short	0x0100
        /*02f2*/ 	.byte	0x06
	.zero		1


	//   ....[32]....
        /*02f4*/ 	.word	0x00000b50
        /*02f8*/ 	.word	0x000000ff
        /*02fc*/ 	.word	0x00000100
        /*0300*/ 	.short	0x0100
        /*0302*/ 	.byte	0x06
	.zero		1


	//   ....[33]....
        /*0304*/ 	.word	0x00000b60
        /*0308*/ 	.word	0x000000ff
        /*030c*/ 	.word	0x00000110
        /*0310*/ 	.short	0x0100
        /*0312*/ 	.byte	0x06
	.zero		1


	//   ....[34]....
        /*0314*/ 	.word	0x00000b70
        /*0318*/ 	.word	0x000000ff
        /*031c*/ 	.word	0x00000108
        /*0320*/ 	.short	0x0100
        /*0322*/ 	.byte	0x06
	.zero		1


	//   ....[35]....
        /*0324*/ 	.word	0x00000b80
        /*0328*/ 	.word	0x000000ff
        /*032c*/ 	.word	0x00000118
        /*0330*/ 	.short	0x0100
        /*0332*/ 	.byte	0x06
	.zero		1


	//   ....[36]....
        /*0334*/ 	.word	0x00000cb0
        /*0338*/ 	.word	0x000000ff
        /*033c*/ 	.word	0x00000120
        /*0340*/ 	.short	0x0100
        /*0342*/ 	.byte	0x04
	.zero		1


	//   ....[37]....
        /*0344*/ 	.word	0x00000cc0
        /*0348*/ 	.word	0x000000ff
        /*034c*/ 	.word	0x00000140
        /*0350*/ 	.short	0x0100
        /*0352*/ 	.byte	0x04
	.zero		1


	//   ....[38]....
        /*0354*/ 	.word	0x00000cd0
        /*0358*/ 	.word	0x000000ff
        /*035c*/ 	.word	0x00000128
        /*0360*/ 	.short	0x0100
        /*0362*/ 	.byte	0x04
	.zero		1


	//   ....[39]....
        /*0364*/ 	.word	0x00000ce0
        /*0368*/ 	.word	0x000000ff
        /*036c*/ 	.word	0x00000148
        /*0370*/ 	.short	0x0100
        /*0372*/ 	.byte	0x04
	.zero		1


	//   ....[40]....
        /*0374*/ 	.word	0x00000cf0
        /*0378*/ 	.word	0x000000ff
        /*037c*/ 	.word	0x00000130
        /*0380*/ 	.short	0x0100
        /*0382*/ 	.byte	0x04
	.zero		1


	//   ....[41]....
        /*0384*/ 	.word	0x00000d00
        /*0388*/ 	.word	0x000000ff
        /*038c*/ 	.word	0x00000150
        /*0390*/ 	.short	0x0100
        /*0392*/ 	.byte	0x04
	.zero		1


	//   ....[42]....
        /*0394*/ 	.word	0x00000d10
        /*0398*/ 	.word	0x000000ff
        /*039c*/ 	.word	0x00000138
        /*03a0*/ 	.short	0x0100
        /*03a2*/ 	.byte	0x04
	.zero		1


	//   ....[43]....
        /*03a4*/ 	.word	0x00000d20
        /*03a8*/ 	.word	0x000000ff
        /*03ac*/ 	.word	0x00000158
        /*03b0*/ 	.short	0x0100
        /*03b2*/ 	.byte	0x04
	.zero		1


	//   ....[44]....
        /*03b4*/ 	.word	0x00000e10
        /*03b8*/ 	.word	0x000000ff
        /*03bc*/ 	.word	0x00000160
        /*03c0*/ 	.short	0x0100
        /*03c2*/ 	.byte	0x04
	.zero		1


	//   ....[45]....
        /*03c4*/ 	.word	0x00000e20
        /*03c8*/ 	.word	0x000000ff
        /*03cc*/ 	.word	0x00000170
        /*03d0*/ 	.short	0x0100
        /*03d2*/ 	.byte	0x04
	.zero		1


	//   ....[46]....
        /*03d4*/ 	.word	0x00000e30
        /*03d8*/ 	.word	0x000000ff
        /*03dc*/ 	.word	0x00000168
        /*03e0*/ 	.short	0x0100
        /*03e2*/ 	.byte	0x04
	.zero		1


	//   ....[47]....
        /*03e4*/ 	.word	0x00000e40
        /*03e8*/ 	.word	0x000000ff
        /*03ec*/ 	.word	0x00000178
        /*03f0*/ 	.short	0x0100
        /*03f2*/ 	.byte	0x04
	.zero		1


	//   ....[48]....
        /*03f4*/ 	.word	0x000019f0
        /*03f8*/ 	.word	0x00000000
        /*03fc*/ 	.word	0x00000170
        /*0400*/ 	.short	0x010a
        /*0402*/ 	.byte	0xff
	.zero		1


	//   ....[49]....
        /*0404*/ 	.word	0x00001a20
        /*0408*/ 	.word	0x00000000
        /*040c*/ 	.word	0x00000160
        /*0410*/ 	.short	0x0101
        /*0412*/ 	.byte	0xff
	.zero		1


	//   ....[50]....
        /*0414*/ 	.word	0x00001af0
        /*0418*/ 	.word	0x000000ff
        /*041c*/ 	.word	0x00000060
        /*0420*/ 	.short	0x010a
        /*0422*/ 	.byte	0x04
	.zero		1


	//   ....[51]....
        /*0424*/ 	.word	0x00001b70
        /*0428*/ 	.word	0x000000ff
        /*042c*/ 	.word	0x00000060
        /*0430*/ 	.short	0x010a
        /*0432*/ 	.byte	0x21
	.zero		1


	//   ....[52]....
        /*0434*/ 	.word	0x00001d00
        /*0438*/ 	.word	0x000000ff
        /*043c*/ 	.word	0x00000060
        /*0440*/ 	.short	0x010a
        /*0442*/ 	.byte	0x08
	.zero		1


	//   ....[53]....
        /*0444*/ 	.word	0x00001e30
        /*0448*/ 	.word	0x000000ff
        /*044c*/ 	.word	0x000000f8
        /*0450*/ 	.short	0x0101
        /*0452*/ 	.byte	0x06
	.zero		1


	//   ....[54]....
        /*0454*/ 	.word	0x00001e50
        /*0458*/ 	.word	0x000000ff
        /*045c*/ 	.word	0x00000060
        /*0460*/ 	.short	0x010a
        /*0462*/ 	.byte	0x04
	.zero		1


	//   ....[55]....
        /*0464*/ 	.word	0x00001ed0
        /*0468*/ 	.word	0x000000ff
        /*046c*/ 	.word	0x00000060
        /*0470*/ 	.short	0x010a
        /*0472*/ 	.byte	0x11
	.zero		1


	//   ....[56]....
        /*0474*/ 	.word	0x00002080
        /*0478*/ 	.word	0x000000ff
        /*047c*/ 	.word	0x00000060
        /*0480*/ 	.short	0x010a
        /*0482*/ 	.byte	0x07
	.zero		1


	//   ....[57]....
        /*0484*/ 	.word	0x000021c0
        /*0488*/ 	.word	0x00000003
        /*048c*/ 	.word	0x00000100
        /*0490*/ 	.short	0x010a
        /*0492*/ 	.byte	0xff
	.zero		1


	//   ....[58]....
        /*0494*/ 	.word	0x00002310
        /*0498*/ 	.word	0x00000000
        /*049c*/ 	.word	0x00000000
        /*04a0*/ 	.short	0x0101
        /*04a2*/ 	.byte	0xff
	.zero		1


	//   ....[59]....
        /*04a4*/ 	.word	0x000028d0
        /*04a8*/ 	.word	0x000000ff
        /*04ac*/ 	.word	0x00000000
        /*04b0*/ 	.short	0x010a
        /*04b2*/ 	.byte	0x04
	.zero		1


	//   ....[60]....
        /*04b4*/ 	.word	0x00002960
        /*04b8*/ 	.word	0x000000ff
        /*04bc*/ 	.word	0x00000000
        /*04c0*/ 	.short	0x010a
        /*04c2*/ 	.byte	0x05
	.zero		1


	//   ....[61]....
        /*04c4*/ 	.word	0x000029f0
        /*04c8*/ 	.word	0x000000ff
        /*04cc*/ 	.word	0x00000000
        /*04d0*/ 	.short	0x010a
        /*04d2*/ 	.byte	0x05
	.zero		1


	//   ....[62]....
        /*04d4*/ 	.word	0x00002a80
        /*04d8*/ 	.word	0x000000ff
        /*04dc*/ 	.word	0x00000000
        /*04e0*/ 	.short	0x010a
        /*04e2*/ 	.byte	0x05
	.zero		1


	//   ....[63]....
        /*04e4*/ 	.word	0x00002b10
        /*04e8*/ 	.word	0x000000ff
        /*04ec*/ 	.word	0x00000000
        /*04f0*/ 	.short	0x010a
        /*04f2*/ 	.byte	0x05
	.zero		1


	//   ....[64]....
        /*04f4*/ 	.word	0x00002ba0
        /*04f8*/ 	.word	0x000000ff
        /*04fc*/ 	.word	0x00000000
        /*0500*/ 	.short	0x010a
        /*0502*/ 	.byte	0x05
	.zero		1


	//   ....[65]....
        /*0504*/ 	.word	0x00002c30
        /*0508*/ 	.word	0x000000ff
        /*050c*/ 	.word	0x00000000
        /*0510*/ 	.short	0x010a
        /*0512*/ 	.byte	0x05
	.zero		1


	//   ....[66]....
        /*0514*/ 	.word	0x00002cc0
        /*0518*/ 	.word	0x000000ff
        /*051c*/ 	.word	0x00000000
        /*0520*/ 	.short	0x010a
        /*0522*/ 	.byte	0x05
	.zero		1


	//   ....[67]....
        /*0524*/ 	.word	0x00002d50
        /*0528*/ 	.word	0x000000ff
        /*052c*/ 	.word	0x00000000
        /*0530*/ 	.short	0x010a
        /*0532*/ 	.byte	0x05
	.zero		1


	//   ....[68]....
        /*0534*/ 	.word	0x00002de0
        /*0538*/ 	.word	0x000000ff
        /*053c*/ 	.word	0x00000000
        /*0540*/ 	.short	0x010a
        /*0542*/ 	.byte	0x05
	.zero		1


	//   ....[69]....
        /*0544*/ 	.word	0x00002e70
        /*0548*/ 	.word	0x000000ff
        /*054c*/ 	.word	0x00000000
        /*0550*/ 	.short	0x010a
        /*0552*/ 	.byte	0x05
	.zero		1


	//   ....[70]....
        /*0554*/ 	.word	0x00002f10
        /*0558*/ 	.word	0x00000000
        /*055c*/ 	.word	0x00000000
        /*0560*/ 	.short	0x010a
        /*0562*/ 	.byte	0xff
	.zero		1


	//   ....[71]....
        /*0564*/ 	.word	0x00003030
        /*0568*/ 	.word	0x00000002
        /*056c*/ 	.word	0x00000160
        /*0570*/ 	.short	0x010a
        /*0572*/ 	.byte	0xff
	.zero		1


	//   ....[72]....
        /*0574*/ 	.word	0x000030a0
        /*0578*/ 	.word	0x00000002
        /*057c*/ 	.word	0x00000000
        /*0580*/ 	.short	0x0101
        /*0582*/ 	.byte	0xff
	.zero		1


	//   ....[73]....
        /*0584*/ 	.word	0x000030c0
        /*0588*/ 	.word	0x000000ff
        /*058c*/ 	.word	0x00000110
        /*0590*/ 	.short	0x010a
        /*0592*/ 	.byte	0x04
	.zero		1


	//   ....[74]....
        /*0594*/ 	.word	0x000031e0
        /*0598*/ 	.word	0x00000002
        /*059c*/ 	.word	0x00000100
        /*05a0*/ 	.short	0x010a
        /*05a2*/ 	.byte	0xff
	.zero		1


	//   ....[75]....
        /*05a4*/ 	.word	0x000032e0
        /*05a8*/ 	.word	0x00000002
        /*05ac*/ 	.word	0x00000000
        /*05b0*/ 	.short	0x0101
        /*05b2*/ 	.byte	0xff
	.zero		1


	//   ....[76]....
        /*05b4*/ 	.word	0x00003370
        /*05b8*/ 	.word	0x000000ff
        /*05bc*/ 	.word	0x00000110
        /*05c0*/ 	.short	0x0106
        /*05c2*/ 	.byte	0x04
	.zero		1


	//   ....[77]....
        /*05c4*/ 	.word	0x00003390
        /*05c8*/ 	.word	0x000000ff
        /*05cc*/ 	.word	0x00000110
        /*05d0*/ 	.short	0x010a
        /*05d2*/ 	.byte	0x04
	.zero		1


	//   ....[78]....
        /*05d4*/ 	.word	0x00003420
        /*05d8*/ 	.word	0x000000ff
        /*05dc*/ 	.word	0x00000110
        /*05e0*/ 	.short	0x0106
        /*05e2*/ 	.byte	0x07
	.zero		1


	//   ....[79]....
        /*05e4*/ 	.word	0x00003460
        /*05e8*/ 	.word	0x00000000
        /*05ec*/ 	.word	0x00000110
        /*05f0*/ 	.short	0x010a
        /*05f2*/ 	.byte	0xff
	.zero		1


	//   ....[80]....
        /*05f4*/ 	.word	0x000039b0
        /*05f8*/ 	.word	0x00000000
        /*05fc*/ 	.word	0x00000100
        /*0600*/ 	.short	0x010a
        /*0602*/ 	.byte	0xff
	.zero		1


	//   ....[81]....
        /*0604*/ 	.word	0x00003ab0
        /*0608*/ 	.word	0x00000003
        /*060c*/ 	.word	0x00000000
        /*0610*/ 	.short	0x0101
        /*0612*/ 	.byte	0xff
	.zero		1


	//   ....[82]....
        /*0614*/ 	.word	0x00003ac0
        /*0618*/ 	.word	0x000000ff
        /*061c*/ 	.word	0x00000000
        /*0620*/ 	.short	0x010a
        /*0622*/ 	.byte	0x04
	.zero		1


	//   ....[83]....
        /*0624*/ 	.word	0x00003b40
        /*0628*/ 	.word	0x000000ff
        /*062c*/ 	.word	0x00000140
        /*0630*/ 	.short	0x010a
        /*0632*/ 	.byte	0x1f
	.zero		1


	//   ....[84]....
        /*0634*/ 	.word	0x00003c20
        /*0638*/ 	.word	0x000000ff
        /*063c*/ 	.word	0x00000000
        /*0640*/ 	.short	0x010a
        /*0642*/ 	.byte	0x05
	.zero		1


	//   ....[85]....
        /*0644*/ 	.word	0x00003d60
        /*0648*/ 	.word	0x000000ff
        /*064c*/ 	.word	0x00000000
        /*0650*/ 	.short	0x010a
        /*0652*/ 	.byte	0x04
	.zero		1


	//   ....[86]....
        /*0654*/ 	.word	0x00003ff0
        /*0658*/ 	.word	0x000000ff
        /*065c*/ 	.word	0x00000000
        /*0660*/ 	.short	0x010a
        /*0662*/ 	.byte	0x04
	.zero		1


	//   ....[87]....
        /*0664*/ 	.word	0x00004080
        /*0668*/ 	.word	0x000000ff
        /*066c*/ 	.word	0x00000000
        /*0670*/ 	.short	0x010a
        /*0672*/ 	.byte	0x05
	.zero		1


	//   ....[88]....
        /*0674*/ 	.word	0x00004110
        /*0678*/ 	.word	0x000000ff
        /*067c*/ 	.word	0x00000000
        /*0680*/ 	.short	0x010a
        /*0682*/ 	.byte	0x05
	.zero		1


	//   ....[89]....
        /*0684*/ 	.word	0x000041a0
        /*0688*/ 	.word	0x000000ff
        /*068c*/ 	.word	0x00000000
        /*0690*/ 	.short	0x010a
        /*0692*/ 	.byte	0x04
	.zero		1


	//   ....[90]....
        /*0694*/ 	.word	0x00004680
        /*0698*/ 	.word	0x00000008
        /*069c*/ 	.word	0x00000100
        /*06a0*/ 	.short	0x010a
        /*06a2*/ 	.byte	0xff
	.zero		1


	//   ....[91]....
        /*06a4*/ 	.word	0x000047f0
        /*06a8*/ 	.word	0x00000000
        /*06ac*/ 	.word	0x00000000
        /*06b0*/ 	.short	0x0101
        /*06b2*/ 	.byte	0xff
	.zero		1


	//   ....[92]....
        /*06b4*/ 	.word	0x00004cc0
        /*06b8*/ 	.word	0x000000ff
        /*06bc*/ 	.word	0x000000f8
        /*06c0*/ 	.short	0x010a
        /*06c2*/ 	.byte	0x18
	.zero		1


	//   ....[93]....
        /*06c4*/ 	.word	0x00004e90
        /*06c8*/ 	.word	0x000000ff
        /*06cc*/ 	.word	0x000000d8
        /*06d0*/ 	.short	0x010a
        /*06d2*/ 	.byte	0x04
	.zero		1


	//   ....[94]....
        /*06d4*/ 	.word	0x00005070
        /*06d8*/ 	.word	0x000000ff
        /*06dc*/ 	.word	0x000000c0
        /*06e0*/ 	.short	0x010b
        /*06e2*/ 	.byte	0x04
	.zero		1


	//   ....[95]....
        /*06e4*/ 	.word	0x00005080
        /*06e8*/ 	.word	0x000000ff
        /*06ec*/ 	.word	0x00000000
        /*06f0*/ 	.short	0x0101
        /*06f2*/ 	.byte	0x07
	.zero		1


	//   ....[96]....
        /*06f4*/ 	.word	0x00005090
        /*06f8*/ 	.word	0x000000ff
        /*06fc*/ 	.word	0x000000d8
        /*0700*/ 	.short	0x010a
        /*0702*/ 	.byte	0x05
	.zero		1


	//   ....[97]....
        /*0704*/ 	.word	0x000052e0
        /*0708*/ 	.word	0x000000ff
        /*070c*/ 	.word	0x000000c0
        /*0710*/ 	.short	0x010b
        /*0712*/ 	.byte	0x05
	.zero		1


	//   ....[98]....
        /*0714*/ 	.word	0x000052f0
        /*0718*/ 	.word	0x000000ff
        /*071c*/ 	.word	0x00000000
        /*0720*/ 	.short	0x0101
        /*0722*/ 	.byte	0x04
	.zero		1


	//   ....[99]....
        /*0724*/ 	.word	0x00005340
        /*0728*/ 	.word	0x000000ff
        /*072c*/ 	.word	0x00000000
        /*0730*/ 	.short	0x010a
        /*0732*/ 	.byte	0x04
	.zero		1


	//   ....[100]....
        /*0734*/ 	.word	0x000053d0
        /*0738*/ 	.word	0x000000ff
        /*073c*/ 	.word	0x00000000
        /*0740*/ 	.short	0x010a
        /*0742*/ 	.byte	0x05
	.zero		1


	//   ....[101]....
        /*0744*/ 	.word	0x00005470
        /*0748*/ 	.word	0x00000000
        /*074c*/ 	.word	0x00000000
        /*0750*/ 	.short	0x010a
        /*0752*/ 	.byte	0xff
	.zero		1


	//   ....[102]....
        /*0754*/ 	.word	0x000057e0
        /*0758*/ 	.word	0x00000000
        /*075c*/ 	.word	0x00000100
        /*0760*/ 	.short	0x010a
        /*0762*/ 	.byte	0xff
	.zero		1


	//   ....[103]....
        /*0764*/ 	.word	0x000058b0
        /*0768*/ 	.word	0x00000000
        /*076c*/ 	.word	0x00000000
        /*0770*/ 	.short	0x0101
        /*0772*/ 	.byte	0xff
	.zero		1


	//   ....[104]....
        /*0774*/ 	.word	0x00006500
        /*0778*/ 	.word	0x00000002
        /*077c*/ 	.word	0x000000c0
        /*0780*/ 	.short	0x010a
        /*0782*/ 	.byte	0xff
	.zero		1


	//   ....[105]....
        /*0784*/ 	.word	0x00006540
        /*0788*/ 	.word	0x00000048
        /*078c*/ 	.word	0x00000120
        /*0790*/ 	.short	0x010a
        /*0792*/ 	.byte	0xff
	.zero		1


	//   ....[106]....
        /*0794*/ 	.word	0x00006630
        /*0798*/ 	.word	0x00000002
        /*079c*/ 	.word	0x000000c0
        /*07a0*/ 	.short	0x010a
        /*07a2*/ 	.byte	0xff
	.zero		1


	//   ....[107]....
        /*07a4*/ 	.word	0x00006860
        /*07a8*/ 	.word	0x00000048
        /*07ac*/ 	.word	0x00000120
        /*07b0*/ 	.short	0x010a
        /*07b2*/ 	.byte	0xff
	.zero		1


	//   ....[108]....
        /*07b4*/ 	.word	0x00006f00
        /*07b8*/ 	.word	0x00000000
        /*07bc*/ 	.word	0x00000000
        /*07c0*/ 	.short	0x0101
        /*07c2*/ 	.byte	0xff
	.zero		1


	//   ....[109]....
        /*07c4*/ 	.word	0x00006f10
        /*07c8*/ 	.word	0x00000002
        /*07cc*/ 	.word	0x000000c0
        /*07d0*/ 	.short	0x010a
        /*07d2*/ 	.byte	0xff
	.zero		1


	//   ....[110]....
        /*07d4*/ 	.word	0x00006fe0
        /*07d8*/ 	.word	0x00000002
        /*07dc*/ 	.word	0x000000c0
        /*07e0*/ 	.short	0x010a
        /*07e2*/ 	.byte	0xff
	.zero		1


	//   ....[111]....
        /*07e4*/ 	.word	0x000072d0
        /*07e8*/ 	.word	0x000000ff
        /*07ec*/ 	.word	0x00000000
        /*07f0*/ 	.short	0x0101
        /*07f2*/ 	.byte	0x04
	.zero		1


	//   ....[112]....
        /*07f4*/ 	.word	0x000077f0
        /*07f8*/ 	.word	0x00000000
        /*07fc*/ 	.word	0x00000000
        /*0800*/ 	.short	0x0101
        /*0802*/ 	.byte	0xff
	.zero		1


	//   ....[113]....
        /*0804*/ 	.word	0x00007aa0
        /*0808*/ 	.word	0x000000ff
        /*080c*/ 	.word	0x00000000
        /*0810*/ 	.short	0x0101
        /*0812*/ 	.byte	0x04
	.zero		1


	//   ....[114]....
        /*0814*/ 	.word	0x00007ac0
        /*0818*/ 	.word	0x00000000
        /*081c*/ 	.word	0x00000170
        /*0820*/ 	.short	0x010a
        /*0822*/ 	.byte	0xff
	.zero		1


	//   ....[115]....
        /*0824*/ 	.word	0x00007b20
        /*0828*/ 	.word	0x00000000
        /*082c*/ 	.word	0x00000060
        /*0830*/ 	.short	0x010a
        /*0832*/ 	.byte	0xff
	.zero		1


	//   ....[116]....
        /*0834*/ 	.word	0x00007b80
        /*0838*/ 	.word	0x00000000
        /*083c*/ 	.word	0x00000060
        /*0840*/ 	.short	0x010a
        /*0842*/ 	.byte	0xff
	.zero		1


	//   ....[117]....
        /*0844*/ 	.word	0x00007bd0
        /*0848*/ 	.word	0x00000003
        /*084c*/ 	.word	0x00000100
        /*0850*/ 	.short	0x010a
        /*0852*/ 	.byte	0xff
	.zero		1


	//   ....[118]....
        /*0854*/ 	.word	0x00007c30
        /*0858*/ 	.word	0x00000000
        /*085c*/ 	.word	0x00000000
        /*0860*/ 	.short	0x010a
        /*0862*/ 	.byte	0xff
	.zero		1


	//   ....[119]....
        /*0864*/ 	.word	0x00007c90
        /*0868*/ 	.word	0x00000000
        /*086c*/ 	.word	0x00000000
        /*0870*/ 	.short	0x010a
        /*0872*/ 	.byte	0xff
	.zero		1


	//   ....[120]....
        /*0874*/ 	.word	0x00007cf0
        /*0878*/ 	.word	0x00000000
        /*087c*/ 	.word	0x00000000
        /*0880*/ 	.short	0x010a
        /*0882*/ 	.byte	0xff
	.zero		1


	//   ....[121]....
        /*0884*/ 	.word	0x00007d50
        /*0888*/ 	.word	0x00000000
        /*088c*/ 	.word	0x00000000
        /*0890*/ 	.short	0x010a
        /*0892*/ 	.byte	0xff
	.zero		1


	//   ....[122]....
        /*0894*/ 	.word	0x00007db0
        /*0898*/ 	.word	0x00000000
        /*089c*/ 	.word	0x00000000
        /*08a0*/ 	.short	0x010a
        /*08a2*/ 	.byte	0xff
	.zero		1


	//   ....[123]....
        /*08a4*/ 	.word	0x00007e10
        /*08a8*/ 	.word	0x00000000
        /*08ac*/ 	.word	0x00000000
        /*08b0*/ 	.short	0x010a
        /*08b2*/ 	.byte	0xff
	.zero		1


	//   ....[124]....
        /*08b4*/ 	.word	0x00007e70
        /*08b8*/ 	.word	0x00000000
        /*08bc*/ 	.word	0x00000000
        /*08c0*/ 	.short	0x010a
        /*08c2*/ 	.byte	0xff
	.zero		1


	//   ....[125]....
        /*08c4*/ 	.word	0x00007ed0
        /*08c8*/ 	.word	0x00000000
        /*08cc*/ 	.word	0x00000000
        /*08d0*/ 	.short	0x010a
        /*08d2*/ 	.byte	0xff
	.zero		1


	//   ....[126]....
        /*08d4*/ 	.word	0x00007f30
        /*08d8*/ 	.word	0x00000000
        /*08dc*/ 	.word	0x00000000
        /*08e0*/ 	.short	0x010a
        /*08e2*/ 	.byte	0xff
	.zero		1


	//   ....[127]....
        /*08e4*/ 	.word	0x00007f90
        /*08e8*/ 	.word	0x00000000
        /*08ec*/ 	.word	0x00000000
        /*08f0*/ 	.short	0x010a
        /*08f2*/ 	.byte	0xff
	.zero		1


	//   ....[128]....
        /*08f4*/ 	.word	0x00007ff0
        /*08f8*/ 	.word	0x00000000
        /*08fc*/ 	.word	0x00000000
        /*0900*/ 	.short	0x010a
        /*0902*/ 	.byte	0xff
	.zero		1


	//   ....[129]....
        /*0904*/ 	.word	0x00008040
        /*0908*/ 	.word	0x00000002
        /*090c*/ 	.word	0x00000160
        /*0910*/ 	.short	0x010a
        /*0912*/ 	.byte	0xff
	.zero		1


	//   ....[130]....
        /*0914*/ 	.word	0x000080a0
        /*0918*/ 	.word	0x00000002
        /*091c*/ 	.word	0x00000110
        /*0920*/ 	.short	0x010a
        /*0922*/ 	.byte	0xff
	.zero		1


	//   ....[131]....
        /*0924*/ 	.word	0x000080f0
        /*0928*/ 	.word	0x00000002
        /*092c*/ 	.word	0x00000100
        /*0930*/ 	.short	0x010a
        /*0932*/ 	.byte	0xff
	.zero		1


	//   ....[132]....
        /*0934*/ 	.word	0x00008150
        /*0938*/ 	.word	0x00000000
        /*093c*/ 	.word	0x00000110
        /*0940*/ 	.short	0x010a
        /*0942*/ 	.byte	0xff
	.zero		1


	//   ....[133]....
        /*0944*/ 	.word	0x000081a0
        /*0948*/ 	.word	0x00000000
        /*094c*/ 	.word	0x00000100
        /*0950*/ 	.short	0x010a
        /*0952*/ 	.byte	0xff
	.zero		1


	//   ....[134]....
        /*0954*/ 	.word	0x00008200
        /*0958*/ 	.word	0x00000002
        /*095c*/ 	.word	0x00000140
        /*0960*/ 	.short	0x010a
        /*0962*/ 	.byte	0xff
	.zero		1


	//   ....[135]....
        /*0964*/ 	.word	0x00008260
        /*0968*/ 	.word	0x00000000
        /*096c*/ 	.word	0x00000000
        /*0970*/ 	.short	0x010a
        /*0972*/ 	.byte	0xff
	.zero		1


	//   ....[136]....
        /*0974*/ 	.word	0x000082c0
        /*0978*/ 	.word	0x00000000
        /*097c*/ 	.word	0x00000000
        /*0980*/ 	.short	0x010a
        /*0982*/ 	.byte	0xff
	.zero		1


	//   ....[137]....
        /*0984*/ 	.word	0x00008320
        /*0988*/ 	.word	0x00000000
        /*098c*/ 	.word	0x00000000
        /*0990*/ 	.short	0x010a
        /*0992*/ 	.byte	0xff
	.zero		1


	//   ....[138]....
        /*0994*/ 	.word	0x00008380
        /*0998*/ 	.word	0x00000000
        /*099c*/ 	.word	0x00000000
        /*09a0*/ 	.short	0x010a
        /*09a2*/ 	.byte	0xff
	.zero		1


	//   ....[139]....
        /*09a4*/ 	.word	0x000083e0
        /*09a8*/ 	.word	0x00000000
        /*09ac*/ 	.word	0x00000000
        /*09b0*/ 	.short	0x010a
        /*09b2*/ 	.byte	0xff
	.zero		1


	//   ....[140]....
        /*09b4*/ 	.word	0x00008430
        /*09b8*/ 	.word	0x00000008
        /*09bc*/ 	.word	0x00000100
        /*09c0*/ 	.short	0x010a
        /*09c2*/ 	.byte	0xff
	.zero		1


	//   ....[141]....
        /*09c4*/ 	.word	0x00008490
        /*09c8*/ 	.word	0x00000000
        /*09cc*/ 	.word	0x000000f8
        /*09d0*/ 	.short	0x010a
        /*09d2*/ 	.byte	0xff
	.zero		1


	//   ....[142]....
        /*09d4*/ 	.word	0x000084f0
        /*09d8*/ 	.word	0x00000000
        /*09dc*/ 	.word	0x000000d8
        /*09e0*/ 	.short	0x010a
        /*09e2*/ 	.byte	0xff
	.zero		1


	//   ....[143]....
        /*09e4*/ 	.word	0x00008550
        /*09e8*/ 	.word	0x00000002
        /*09ec*/ 	.word	0x000000d8
        /*09f0*/ 	.short	0x010a
        /*09f2*/ 	.byte	0xff
	.zero		1


	//   ....[144]....
        /*09f4*/ 	.word	0x000085b0
        /*09f8*/ 	.word	0x00000000
        /*09fc*/ 	.word	0x00000000
        /*0a00*/ 	.short	0x010a
        /*0a02*/ 	.byte	0xff
	.zero		1


	//   ....[145]....
        /*0a04*/ 	.word	0x00008610
        /*0a08*/ 	.word	0x00000000
        /*0a0c*/ 	.word	0x00000000
        /*0a10*/ 	.short	0x010a
        /*0a12*/ 	.byte	0xff
	.zero		1


	//   ....[146]....
        /*0a14*/ 	.word	0x00008660
        /*0a18*/ 	.word	0x00000000
        /*0a1c*/ 	.word	0x00000100
        /*0a20*/ 	.short	0x010a
        /*0a22*/ 	.byte	0xff
	.zero		1


	//   ....[147]....
        /*0a24*/ 	.word	0x000086b0
        /*0a28*/ 	.word	0x00000002
        /*0a2c*/ 	.word	0x000000c0
        /*0a30*/ 	.short	0x010a
        /*0a32*/ 	.byte	0xff
	.zero		1


	//   ....[148]....
        /*0a34*/ 	.word	0x00008700
        /*0a38*/ 	.word	0x00000048
        /*0a3c*/ 	.word	0x00000120
        /*0a40*/ 	.short	0x010a
        /*0a42*/ 	.byte	0xff
	.zero		1


	//   ....[149]....
        /*0a44*/ 	.word	0x00008750
        /*0a48*/ 	.word	0x00000002
        /*0a4c*/ 	.word	0x000000c0
        /*0a50*/ 	.short	0x010a
        /*0a52*/ 	.byte	0xff
	.zero		1


	//----- nvinfo : EIATTR_NUM_MBARRIERS
	.align		4
.L_47:
        /*0a54*/ 	.byte	0x03, 0x38
        /*0a56*/ 	.short	0x0030


	//----- nvinfo : EIATTR_EXIT_INSTR_OFFSETS
	.align		4
        /*0a58*/ 	.byte	0x04, 0x1c
        /*0a5a*/ 	.short	(.L_49 - .L_48)


	//   ....[0]....
.L_48:
        /*0a5c*/ 	.word	0x00002f40


	//   ....[1]....
        /*0a60*/ 	.word	0x00003430


	//   ....[2]....
        /*0a64*/ 	.word	0x00003490


	//   ....[3]....
        /*0a68*/ 	.word	0x00004400


	//   ....[4]....
        /*0a6c*/ 	.word	0x000054a0


	//   ....[5]....
        /*0a70*/ 	.word	0x000054e0


	//   ....[6]....
        /*0a74*/ 	.word	0x00007990


	//   ....[7]....
        /*0a78*/ 	.word	0x00007a10


	//   ....[8]....
        /*0a7c*/ 	.word	0x00007a40


	//   ....[9]....
        /*0a80*/ 	.word	0x00007ab0


	//----- nvinfo : EIATTR_MAX_THREADS
	.align		4
.L_49:
        /*0a84*/ 	.byte	0x04, 0x05
        /*0a86*/ 	.short	(.L_51 - .L_50)
.L_50:
        /*0a88*/ 	.word	0x00000100
        /*0a8c*/ 	.word	0x00000001
        /*0a90*/ 	.word	0x00000001


	//----- nvinfo : EIATTR_CRS_STACK_SIZE
	.align		4
.L_51:
        /*0a94*/ 	.byte	0x04, 0x1e
        /*0a96*/ 	.short	(.L_53 - .L_52)
.L_52:
        /*0a98*/ 	.word	0x00000000


	//----- nvinfo : EIATTR_CBANK_PARAM_SIZE
	.align		4
.L_53:
        /*0a9c*/ 	.byte	0x03, 0x19
        /*0a9e*/ 	.short	0x0800


	//----- nvinfo : EIATTR_PARAM_CBANK
	.align		4
        /*0aa0*/ 	.byte	0x04, 0x0a
        /*0aa2*/ 	.short	(.L_55 - .L_54)
	.align		4
.L_54:
        /*0aa4*/ 	.word	index@(.nv.constant0._ZN7cutlass13device_kernelINS_4gemm6kernel13GemmUniversalIN4cute5tupleIJiiiiEEENS1_10collective13CollectiveMmaINS1_35MainloopSm100TmaUmmaWarpSpecializedILi12ELi2ELi4ENS5_IJNS4_1CILi4EEENSA_ILi1EEESC_EEEEENS5_IJNSA_ILi64EEESF_NSA_ILi32EEEEEEfNS5_IJlSC_lEEEfSI_NS4_8TiledMMAINS4_8MMA_AtomIJNS4_17SM100_MMA_TF32_SSINS_10tfloat32_tESM_fLi64ELi64ELNS4_4UMMA5MajorE0ELSO_0ELNSN_7ScaleInE0ELSP_0EEEEEENS4_6LayoutINS5_IJSC_SC_SC_EEENS5_IJNSA_ILi0EEESU_SU_EEEEENS5_IJNS4_10UnderscoreESX_SX_EEEEENS4_13SM90_TMA_LOADENS4_14ComposedLayoutINS4_7SwizzleILi3ELi4ELi3EEENS4_18smem_ptr_flag_bitsILi32EEENSS_INS5_IJNSA_ILi8EEESG_EEENS5_IJSG_SC_EEEEEEEvNS4_8identityENS4_23SM90_TMA_LOAD_MULTICASTES1A_vS1B_EENS_8epilogue10collective18CollectiveEpilogueINS1E_23Sm100TmaWarpSpecializedILi3ELi2ELi16ELb1ELb0EEEJSH_NS5_IJNSS_ISF_SC_EENSS_ISG_SC_EEEEEfSI_fSI_NS1E_6fusion15FusionCallbacksIS1I_NS1M_17LinearCombinationIffffLNS_15FloatRoundStyleE2EEESH_S1L_JEEENS4_5SM1004TMEM4LOAD26SM100_TMEM_LOAD_16dp128b8xES10_S1A_NS4_17SM75_U32x4_LDSM_NENS4_14SM90_TMA_STOREES1A_NS4_17SM90_U32x4_STSM_NENS4_39AutoVectorizingCopyWithAssumedAlignmentILi128EEEEEEvvEEEEvNT_6ParamsE)
        /*0aa8*/ 	.short	0x0380
        /*0aaa*/ 	.short	0x0800


	//----- nvinfo : EIATTR_SW_WAR
	.align		4
.L_55:
        /*0aac*/ 	.byte	0x04, 0x36
        /*0aae*/ 	.short	(.L_57 - .L_56)
.L_56:
        /*0ab0*/ 	.word	0x00000008
.L_57:


//--------------------- .nv.callgraph             --------------------------
	.section	.nv.callgraph,"",@"SHT_CUDA_CALLGRAPH"
	.align	4
	.sectionentsize	8
	.align		4
        /*0000*/ 	.word	0x00000000
	.align		4
        /*0004*/ 	.word	0xffffffff
	.align		4
        /*0008*/ 	.word	index@(_ZN7cutlass13device_kernelINS_4gemm6kernel13GemmUniversalIN4cute5tupleIJiiiiEEENS1_10collective13CollectiveMmaINS1_35MainloopSm100TmaUmmaWarpSpecializedILi12ELi2ELi4ENS5_IJNS4_1CILi4EEENSA_ILi1EEESC_EEEEENS5_IJNSA_ILi64EEESF_NSA_ILi32EEEEEEfNS5_IJlSC_lEEEfSI_NS4_8TiledMMAINS4_8MMA_AtomIJNS4_17SM100_MMA_TF32_SSINS_10tfloat32_tESM_fLi64ELi64ELNS4_4UMMA5MajorE0ELSO_0ELNSN_7ScaleInE0ELSP_0EEEEEENS4_6LayoutINS5_IJSC_SC_SC_EEENS5_IJNSA_ILi0EEESU_SU_EEEEENS5_IJNS4_10UnderscoreESX_SX_EEEEENS4_13SM90_TMA_LOADENS4_14ComposedLayoutINS4_7SwizzleILi3ELi4ELi3EEENS4_18smem_ptr_flag_bitsILi32EEENSS_INS5_IJNSA_ILi8EEESG_EEENS5_IJSG_SC_EEEEEEEvNS4_8identityENS4_23SM90_TMA_LOAD_MULTICASTES1A_vS1B_EENS_8epilogue10collective18CollectiveEpilogueINS1E_23Sm100TmaWarpSpecializedILi3ELi2ELi16ELb1ELb0EEEJSH_NS5_IJNSS_ISF_SC_EENSS_ISG_SC_EEEEEfSI_fSI_NS1E_6fusion15FusionCallbacksIS1I_NS1M_17LinearCombinationIffffLNS_15FloatRoundStyleE2EEESH_S1L_JEEENS4_5SM1004TMEM4LOAD26SM100_TMEM_LOAD_16dp128b8xES10_S1A_NS4_17SM75_U32x4_LDSM_NENS4_14SM90_TMA_STOREES1A_NS4_17SM90_U32x4_STSM_NENS4_39AutoVectorizingCopyWithAssumedAlignmentILi128EEEEEEvvEEEEvNT_6ParamsE)
	.align		4
        /*000c*/ 	.word	index@(__assertfail)
	.align		4
        /*0010*/ 	.word	0x00000000
	.align		4
        /*0014*/ 	.word	0xfffffffe
	.align		4
        /*0018*/ 	.word	0x00000000
	.align		4
        /*001c*/ 	.word	0xfffffffd
	.align		4
        /*0020*/ 	.word	0x00000000
	.align		4
        /*0024*/ 	.word	0xfffffffc


//--------------------- .nv.constant4             --------------------------
	.section	.nv.constant4,"a",@progbits
	.align	8
	.align		8
.nv.constant4:
        /*0000*/ 	.dword	__assertfail
	.align		8
        /*0008*/ 	.dword	__unnamed_1
	.align		8
        /*0010*/ 	.dword	__unnamed_2
	.align		8
        /*0018*/ 	.dword	_ZN40_INTERNAL_d030d04a_4_k_cu_b81aa764_211184cuda3std3__45__cpo5beginE
	.align		8
        /*0020*/ 	.dword	_ZN40_INTERNAL_d030d04a_4_k_cu_b81aa764_211184cuda3std3__45__cpo3endE
	.align		8
        /*0028*/ 	.dword	_ZN40_INTERNAL_d030d04a_4_k_cu_b81aa764_211184cuda3std3__45__cpo6cbeginE
	.align		8
        /*0030*/ 	.dword	_ZN40_INTERNAL_d030d04a_4_k_cu_b81aa764_211184cuda3std3__45__cpo4cendE
	.align		8
        /*0038*/ 	.dword	_ZN40_INTERNAL_d030d04a_4_k_cu_b81aa764_211184cuda3std3__442_GLOBAL__N__d030d04a_4_k_cu_b81aa764_211186ignoreE
	.align		8
        /*0040*/ 	.dword	_ZN40_INTERNAL_d030d04a_4_k_cu_b81aa764_211184cuda3std3__419piecewise_constructE
	.align		8
        /*0048*/ 	.dword	_ZN40_INTERNAL_d030d04a_4_k_cu_b81aa764_211184cuda3std3__48in_placeE
	.align		8
        /*0050*/ 	.dword	_ZN40_INTERNAL_d030d04a_4_k_cu_b81aa764_211184cuda3std6ranges3__45__cpo4swapE
	.align		8
        /*0058*/ 	.dword	_ZN40_INTERNAL_d030d04a_4_k_cu_b81aa764_211184cuda3std6ranges3__45__cpo9iter_moveE
	.align		8
        /*0060*/ 	.dword	_ZN40_INTERNAL_d030d04a_4_k_cu_b81aa764_211184cute7productE
	.align		8
        /*0068*/ 	.dword	_ZN40_INTERNAL_d030d04a_4_k_cu_b81aa764_211184cute1_E
	.align		8
        /*0070*/ 	.dword	$str$25
	.align		8
        /*0078*/ 	.dword	$str$26
	.align		8
        /*0080*/ 	.dword	$str$27
	.align		8
        /*0088*/ 	.dword	$str$28


//--------------------- .text._ZN7cutlass13device_kernelINS_4gemm6kernel13GemmUniversalIN4cute5tupleIJiiiiEEENS1_10collective13CollectiveMmaINS1_35MainloopSm100TmaUmmaWarpSpecializedILi12ELi2ELi4ENS5_IJNS4_1CILi4EEENSA_ILi1EEESC_EEEEENS5_IJNSA_ILi64EEESF_NSA_ILi32EEEEEEfNS5_IJlSC_lEEEfSI_NS4_8TiledMMAINS4_8MMA_AtomIJNS4_17SM100_MMA_TF32_SSINS_10tfloat32_tESM_fLi64ELi64ELNS4_4UMMA5MajorE0ELSO_0ELNSN_7ScaleInE0ELSP_0EEEEEENS4_6LayoutINS5_IJSC_SC_SC_EEENS5_IJNSA_ILi0EEESU_SU_EEEEENS5_IJNS4_10UnderscoreESX_SX_EEEEENS4_13SM90_TMA_LOADENS4_14ComposedLayoutINS4_7SwizzleILi3ELi4ELi3EEENS4_18smem_ptr_flag_bitsILi32EEENSS_INS5_IJNSA_ILi8EEESG_EEENS5_IJSG_SC_EEEEEEEvNS4_8identityENS4_23SM90_TMA_LOAD_MULTICASTES1A_vS1B_EENS_8epilogue10collective18CollectiveEpilogueINS1E_23Sm100TmaWarpSpecializedILi3ELi2ELi16ELb1ELb0EEEJSH_NS5_IJNSS_ISF_SC_EENSS_ISG_SC_EEEEEfSI_fSI_NS1E_6fusion15FusionCallbacksIS1I_NS1M_17LinearCombinationIffffLNS_15FloatRoundStyleE2EEESH_S1L_JEEENS4_5SM1004TMEM4LOAD26SM100_TMEM_LOAD_16dp128b8xES10_S1A_NS4_17SM75_U32x4_LDSM_NENS4_14SM90_TMA_STOREES1A_NS4_17SM90_U32x4_STSM_NENS4_39AutoVectorizingCopyWithAssumedAlignmentILi128EEEEEEvvEEEEvNT_6ParamsE --------------------------
	.section	.text._ZN7cutlass13device_kernelINS_4gemm6kernel13GemmUniversalIN4cute5tupleIJiiiiEEENS1_10collective13CollectiveMmaINS1_35MainloopSm100TmaUmmaWarpSpecializedILi12ELi2ELi4ENS5_IJNS4_1CILi4EEENSA_ILi1EEESC_EEEEENS5_IJNSA_ILi64EEESF_NSA_ILi32EEEEEEfNS5_IJlSC_lEEEfSI_NS4_8TiledMMAINS4_8MMA_AtomIJNS4_17SM100_MMA_TF32_SSINS_10tfloat32_tESM_fLi64ELi64ELNS4_4UMMA5MajorE0ELSO_0ELNSN_7ScaleInE0ELSP_0EEEEEENS4_6LayoutINS5_IJSC_SC_SC_EEENS5_IJNSA_ILi0EEESU_SU_EEEEENS5_IJNS4_10UnderscoreESX_SX_EEEEENS4_13SM90_TMA_LOADENS4_14ComposedLayoutINS4_7SwizzleILi3ELi4ELi3EEENS4_18smem_ptr_flag_bitsILi32EEENSS_INS5_IJNSA_ILi8EEESG_EEENS5_IJSG_SC_EEEEEEEvNS4_8identityENS4_23SM90_TMA_LOAD_MULTICASTES1A_vS1B_EENS_8epilogue10collective18CollectiveEpilogueINS1E_23Sm100TmaWarpSpecializedILi3ELi2ELi16ELb1ELb0EEEJSH_NS5_IJNSS_ISF_SC_EENSS_ISG_SC_EEEEEfSI_fSI_NS1E_6fusion15FusionCallbacksIS1I_NS1M_17LinearCombinationIffffLNS_15FloatRoundStyleE2EEESH_S1L_JEEENS4_5SM1004TMEM4LOAD26SM100_TMEM_LOAD_16dp128b8xES10_S1A_NS4_17SM75_U32x4_LDSM_NENS4_14SM90_TMA_STOREES1A_NS4_17SM90_U32x4_STSM_NENS4_39AutoVectorizingCopyWithAssumedAlignmentILi128EEEEEEvvEEEEvNT_6ParamsE,"ax",@progbits
	.align	128
.text._ZN7cutlass13device_kernelINS_4gemm6kernel13GemmUniversalIN4cute5tupleIJiiiiEEENS1_10collective13CollectiveMmaINS1_35MainloopSm100TmaUmmaWarpSpecializedILi12ELi2ELi4ENS5_IJNS4_1CILi4EEENSA_ILi1EEESC_EEEEENS5_IJNSA_ILi64EEESF_NSA_ILi32EEEEEEfNS5_IJlSC_lEEEfSI_NS4_8TiledMMAINS4_8MMA_AtomIJNS4_17SM100_MMA_TF32_SSINS_10tfloat32_tESM_fLi64ELi64ELNS4_4UMMA5MajorE0ELSO_0ELNSN_7ScaleInE0ELSP_0EEEEEENS4_6LayoutINS5_IJSC_SC_SC_EEENS5_IJNSA_ILi0EEESU_SU_EEEEENS5_IJNS4_10UnderscoreESX_SX_EEEEENS4_13SM90_TMA_LOADENS4_14ComposedLayoutINS4_7SwizzleILi3ELi4ELi3EEENS4_18smem_ptr_flag_bitsILi32EEENSS_INS5_IJNSA_ILi8EEESG_EEENS5_IJSG_SC_EEEEEEEvNS4_8identityENS4_23SM90_TMA_LOAD_MULTICASTES1A_vS1B_EENS_8epilogue10collective18CollectiveEpilogueINS1E_23Sm100TmaWarpSpecializedILi3ELi2ELi16ELb1ELb0EEEJSH_NS5_IJNSS_ISF_SC_EENSS_ISG_SC_EEEEEfSI_fSI_NS1E_6fusion15FusionCallbacksIS1I_NS1M_17LinearCombinationIffffLNS_15FloatRoundStyleE2EEESH_S1L_JEEENS4_5SM1004TMEM4LOAD26SM100_TMEM_LOAD_16dp128b8xES10_S1A_NS4_17SM75_U32x4_LDSM_NENS4_14SM90_TMA_STOREES1A_NS4_17SM90_U32x4_STSM_NENS4_39AutoVectorizingCopyWithAssumedAlignmentILi128EEEEEEvvEEEEvNT_6ParamsE:
        .type           _ZN7cutlass13device_kernelINS_4gemm6kernel13GemmUniversalIN4cute5tupleIJiiiiEEENS1_10collective13CollectiveMmaINS1_35MainloopSm100TmaUmmaWarpSpecializedILi12ELi2ELi4ENS5_IJNS4_1CILi4EEENSA_ILi1EEESC_EEEEENS5_IJNSA_ILi64EEESF_NSA_ILi32EEEEEEfNS5_IJlSC_lEEEfSI_NS4_8TiledMMAINS4_8MMA_AtomIJNS4_17SM100_MMA_TF32_SSINS_10tfloat32_tESM_fLi64ELi64ELNS4_4UMMA5MajorE0ELSO_0ELNSN_7ScaleInE0ELSP_0EEEEEENS4_6LayoutINS5_IJSC_SC_SC_EEENS5_IJNSA_ILi0EEESU_SU_EEEEENS5_IJNS4_10UnderscoreESX_SX_EEEEENS4_13SM90_TMA_LOADENS4_14ComposedLayoutINS4_7SwizzleILi3ELi4ELi3EEENS4_18smem_ptr_flag_bitsILi32EEENSS_INS5_IJNSA_ILi8EEESG_EEENS5_IJSG_SC_EEEEEEEvNS4_8identityENS4_23SM90_TMA_LOAD_MULTICASTES1A_vS1B_EENS_8epilogue10collective18CollectiveEpilogueINS1E_23Sm100TmaWarpSpecializedILi3ELi2ELi16ELb1ELb0EEEJSH_NS5_IJNSS_ISF_SC_EENSS_ISG_SC_EEEEEfSI_fSI_NS1E_6fusion15FusionCallbacksIS1I_NS1M_17LinearCombinationIffffLNS_15FloatRoundStyleE2EEESH_S1L_JEEENS4_5SM1004TMEM4LOAD26SM100_TMEM_LOAD_16dp128b8xES10_S1A_NS4_17SM75_U32x4_LDSM_NENS4_14SM90_TMA_STOREES1A_NS4_17SM90_U32x4_STSM_NENS4_39AutoVectorizingCopyWithAssumedAlignmentILi128EEEEEEvvEEEEvNT_6ParamsE,@function
        .size           _ZN7cutlass13device_kernelINS_4gemm6kernel13GemmUniversalIN4cute5tupleIJiiiiEEENS1_10collective13CollectiveMmaINS1_35MainloopSm100TmaUmmaWarpSpecializedILi12ELi2ELi4ENS5_IJNS4_1CILi4EEENSA_ILi1EEESC_EEEEENS5_IJNSA_ILi64EEESF_NSA_ILi32EEEEEEfNS5_IJlSC_lEEEfSI_NS4_8TiledMMAINS4_8MMA_AtomIJNS4_17SM100_MMA_TF32_SSINS_10tfloat32_tESM_fLi64ELi64ELNS4_4UMMA5MajorE0ELSO_0ELNSN_7ScaleInE0ELSP_0EEEEEENS4_6LayoutINS5_IJSC_SC_SC_EEENS5_IJNSA_ILi0EEESU_SU_EEEEENS5_IJNS4_10UnderscoreESX_SX_EEEEENS4_13SM90_TMA_LOADENS4_14ComposedLayoutINS4_7SwizzleILi3ELi4ELi3EEENS4_18smem_ptr_flag_bitsILi32EEENSS_INS5_IJNSA_ILi8EEESG_EEENS5_IJSG_SC_EEEEEEEvNS4_8identityENS4_23SM90_TMA_LOAD_MULTICASTES1A_vS1B_EENS_8epilogue10collective18CollectiveEpilogueINS1E_23Sm100TmaWarpSpecializedILi3ELi2ELi16ELb1ELb0EEEJSH_NS5_IJNSS_ISF_SC_EENSS_ISG_SC_EEEEEfSI_fSI_NS1E_6fusion15FusionCallbacksIS1I_NS1M_17LinearCombinationIffffLNS_15FloatRoundStyleE2EEESH_S1L_JEEENS4_5SM1004TMEM4LOAD26SM100_TMEM_LOAD_16dp128b8xES10_S1A_NS4_17SM75_U32x4_LDSM_NENS4_14SM90_TMA_STOREES1A_NS4_17SM90_U32x4_STSM_NENS4_39AutoVectorizingCopyWithAssumedAlignmentILi128EEEEEEvvEEEEvNT_6ParamsE,(.L_x_186 - _ZN7cutlass13device_kernelINS_4gemm6kernel13GemmUniversalIN4cute5tupleIJiiiiEEENS1_10collective13CollectiveMmaINS1_35MainloopSm100TmaUmmaWarpSpecializedILi12ELi2ELi4ENS5_IJNS4_1CILi4EEENSA_ILi1EEESC_EEEEENS5_IJNSA_ILi64EEESF_NSA_ILi32EEEEEEfNS5_IJlSC_lEEEfSI_NS4_8TiledMMAINS4_8MMA_AtomIJNS4_17SM100_MMA_TF32_SSINS_10tfloat32_tESM_fLi64ELi64ELNS4_4UMMA5MajorE0ELSO_0ELNSN_7ScaleInE0ELSP_0EEEEEENS4_6LayoutINS5_IJSC_SC_SC_EEENS5_IJNSA_ILi0EEESU_SU_EEEEENS5_IJNS4_10UnderscoreESX_SX_EEEEENS4_13SM90_TMA_LOADENS4_14ComposedLayoutINS4_7SwizzleILi3ELi4ELi3EEENS4_18smem_ptr_flag_bitsILi32EEENSS_INS5_IJNSA_ILi8EEESG_EEENS5_IJSG_SC_EEEEEEEvNS4_8identityENS4_23SM90_TMA_LOAD_MULTICASTES1A_vS1B_EENS_8epilogue10collective18CollectiveEpilogueINS1E_23Sm100TmaWarpSpecializedILi3ELi2ELi16ELb1ELb0EEEJSH_NS5_IJNSS_ISF_SC_EENSS_ISG_SC_EEEEEfSI_fSI_NS1E_6fusion15FusionCallbacksIS1I_NS1M_17LinearCombinationIffffLNS_15FloatRoundStyleE2EEESH_S1L_JEEENS4_5SM1004TMEM4LOAD26SM100_TMEM_LOAD_16dp128b8xES10_S1A_NS4_17SM75_U32x4_LDSM_NENS4_14SM90_TMA_STOREES1A_NS4_17SM90_U32x4_STSM_NENS4_39AutoVectorizingCopyWithAssumedAlignmentILi128EEEEEEvvEEEEvNT_6ParamsE)
        .other          _ZN7cutlass13device_kernelINS_4gemm6kernel13GemmUniversalIN4cute5tupleIJiiiiEEENS1_10collective13CollectiveMmaINS1_35MainloopSm100TmaUmmaWarpSpecializedILi12ELi2ELi4ENS5_IJNS4_1CILi4EEENSA_ILi1EEESC_EEEEENS5_IJNSA_ILi64EEESF_NSA_ILi32EEEEEEfNS5_IJlSC_lEEEfSI_NS4_8TiledMMAINS4_8MMA_AtomIJNS4_17SM100_MMA_TF32_SSINS_10tfloat32_tESM_fLi64ELi64ELNS4_4UMMA5MajorE0ELSO_0ELNSN_7ScaleInE0ELSP_0EEEEEENS4_6LayoutINS5_IJSC_SC_SC_EEENS5_IJNSA_ILi0EEESU_SU_EEEEENS5_IJNS4_10UnderscoreESX_SX_EEEEENS4_13SM90_TMA_LOADENS4_14ComposedLayoutINS4_7SwizzleILi3ELi4ELi3EEENS4_18smem_ptr_flag_bitsILi32EEENSS_INS5_IJNSA_ILi8EEESG_EEENS5_IJSG_SC_EEEEEEEvNS4_8identityENS4_23SM90_TMA_LOAD_MULTICASTES1A_vS1B_EENS_8epilogue10collective18CollectiveEpilogueINS1E_23Sm100TmaWarpSpecializedILi3ELi2ELi16ELb1ELb0EEEJSH_NS5_IJNSS_ISF_SC_EENSS_ISG_SC_EEEEEfSI_fSI_NS1E_6fusion15FusionCallbacksIS1I_NS1M_17LinearCombinationIffffLNS_15FloatRoundStyleE2EEESH_S1L_JEEENS4_5SM1004TMEM4LOAD26SM100_TMEM_LOAD_16dp128b8xES10_S1A_NS4_17SM75_U32x4_LDSM_NENS4_14SM90_TMA_STOREES1A_NS4_17SM90_U32x4_STSM_NENS4_39AutoVectorizingCopyWithAssumedAlignmentILi128EEEEEEvvEEEEvNT_6ParamsE,@"STO_CUDA_ENTRY STV_DEFAULT"
_ZN7cutlass13device_kernelINS_4gemm6kernel13GemmUniversalIN4cute5tupleIJiiiiEEENS1_10collective13CollectiveMmaINS1_35MainloopSm100TmaUmmaWarpSpecializedILi12ELi2ELi4ENS5_IJNS4_1CILi4EEENSA_ILi1EEESC_EEEEENS5_IJNSA_ILi64EEESF_NSA_ILi32EEEEEEfNS5_IJlSC_lEEEfSI_NS4_8TiledMMAINS4_8MMA_AtomIJNS4_17SM100_MMA_TF32_SSINS_10tfloat32_tESM_fLi64ELi64ELNS4_4UMMA5MajorE0ELSO_0ELNSN_7ScaleInE0ELSP_0EEEEEENS4_6LayoutINS5_IJSC_SC_SC_EEENS5_IJNSA_ILi0EEESU_SU_EEEEENS5_IJNS4_10UnderscoreESX_SX_EEEEENS4_13SM90_TMA_LOADENS4_14ComposedLayoutINS4_7SwizzleILi3ELi4ELi3EEENS4_18smem_ptr_flag_bitsILi32EEENSS_INS5_IJNSA_ILi8EEESG_EEENS5_IJSG_SC_EEEEEEEvNS4_8identityENS4_23SM90_TMA_LOAD_MULTICASTES1A_vS1B_EENS_8epilogue10collective18CollectiveEpilogueINS1E_23Sm100TmaWarpSpecializedILi3ELi2ELi16ELb1ELb0EEEJSH_NS5_IJNSS_ISF_SC_EENSS_ISG_SC_EEEEEfSI_fSI_NS1E_6fusion15FusionCallbacksIS1I_NS1M_17LinearCombinationIffffLNS_15FloatRoundStyleE2EEESH_S1L_JEEENS4_5SM1004TMEM4LOAD26SM100_TMEM_LOAD_16dp128b8xES10_S1A_NS4_17SM75_U32x4_LDSM_NENS4_14SM90_TMA_STOREES1A_NS4_17SM90_U32x4_STSM_NENS4_39AutoVectorizingCopyWithAssumedAlignmentILi128EEEEEEvvEEEEvNT_6ParamsE:
[----:B------:R-:W1:Y:S01]  /*0000*/  LDC R1, c[0x0][0x37c] ;  /* 0x0000df00ff017b82 */ /* 0x000e620000000800 */
[----:B------:R-:W2:Y:S01]  /*0010*/  S2R R63, SR_TID.X ;  /* 0x00000000003f7919 */ /* 0x000ea20000002100 */
[----:B------:R-:W3:Y:S01]  /*0020*/  LDCU.64 UR8, c[0x0][0x890] ;  /* 0x00011200ff0877ac */ /* 0x000ee20008000a00 */
[----:B------:R-:W-:Y:S02]  /*0030*/  PRMT R52, RZ, 0x7610, R52 ;  /* 0x00007610ff347816 */ /* 0x000fe40000000034 */
[----:B------:R-:W-:Y:S01]  /*0040*/  ELECT P3, URZ, PT ;  /* 0x0000000000ff782f */ /* 0x000fe20003860000 */
[----:B---3--:R-:W-:-:S04]  /*0050*/  UISETP.NE.U32.AND UP0, UPT, UR8, URZ, UPT ;  /* 0x000000ff0800728c */ /* 0x008fc8000bf05070 */
[----:B------:R-:W-:Y:S01]  /*0060*/  UISETP.NE.AND.EX UP0, UPT, UR9, URZ, UPT, UP0 ;  /* 0x000000ff0900728c */ /* 0x000fe2000bf05300 */
[----:B--2---:R-:W-:-:S05]  /*0070*/  SHF.R.U32.HI R53, RZ, 0x5, R63 ;  /* 0x00000005ff357819 */ /* 0x004fca000001163f */
[----:B------:R-:W2:Y:S02]  /*0080*/  SHFL.IDX PT, R0, R53, RZ, 0x1f ;  /* 0x00001fff35007589 */ /* 0x000ea400000e0000 */
[----:B--2---:R-:W-:Y:S01]  /*0090*/  R2UR UR18, R0 ;  /* 0x00000000001272ca */ /* 0x004fe200000e0000 */
[----:B-1----:R-:W-:-:S14]  /*00a0*/  BRA.U UP0, `(.L_x_0) ;  /* 0x0000000100307547 */ /* 0x002fdc000b800000 */
[----:B------:R-:W1:Y:S02]  /*00b0*/  LDCU.64 UR4, c[0x0][0x888] ;  /* 0x00011100ff0477ac */ /* 0x000e640008000a00 */
[----:B-1----:R-:W-:-:S04]  /*00c0*/  UISETP.NE.U32.AND UP0, UPT, UR4, URZ, UPT ;  /* 0x000000ff0400728c */ /* 0x002fc8000bf05070 */
[----:B------:R-:W-:-:S09]  /*00d0*/  UISETP.NE.AND.EX UP0, UPT, UR5, URZ, UPT, UP0 ;  /* 0x000000ff0500728c */ /* 0x000fd2000bf05300 */
[----:B------:R-:W-:Y:S05]  /*00e0*/  BRA.U !UP0, `(.L_x_1) ;  /* 0x0000000108147547 */ /* 0x000fea000b800000 */
[----:B------:R-:W1:Y:S01]  /*00f0*/  LDC.64 R26, c[0x0][0x888] ;  /* 0x00022200ff1a7b82 */ /* 0x000e620000000a00 */
[----:B------:R-:W1:Y:S02]  /*0100*/  LDCU.64 UR4, c[0x0][0x358] ;  /* 0x00006b00ff0477ac */ /* 0x000e640008000a00 */
[----:B-1----:R1:W5:Y:S01]  /*0110*/  LDG.E R26, desc[UR4][R26.64] ;  /* 0x000000041a1a7981 */ /* 0x002362000c1e1900 */
[----:B------:R-:W-:Y:S01]  /*0120*/  HFMA2 R52, -RZ, RZ, 0, 5.9604644775390625e-08 ;  /* 0x00000001ff347431 */ /* 0x000fe200000001ff */
[----:B------:R-:W-:Y:S05]  /*0130*/  BRA `(.L_x_0) ;  /* 0x00000000000c7947 */ /* 0x000fea0003800000 */
.L_x_1:
[----:B------:R-:W1:Y:S01]  /*0140*/  LDCU UR4, c[0x0][0x880] ;  /* 0x00011000ff0477ac */ /* 0x000e620008000800 */
[----:B------:R-:W-:Y:S01]  /*0150*/  HFMA2 R52, -RZ, RZ, 0, 5.9604644775390625e-08 ;  /* 0x00000001ff347431 */ /* 0x000fe200000001ff */
[----:B-1----:R-:W-:-:S07]  /*0160*/  MOV R26, UR4 ;  /* 0x00000004001a7c02 */ /* 0x002fce0008000f00 */
.L_x_0:
[----:B------:R-:W2:Y:S02]  /*0170*/  LDCU.64 UR4, c[0x0][0x8b0] ;  /* 0x00011600ff0477ac */ /* 0x000ea40008000a00 */
[----:B--2---:R-:W-:-:S04]  /*0180*/  UISETP.NE.U32.AND UP0, UPT, UR4, URZ, UPT ;  /* 0x000000ff0400728c */ /* 0x004fc8000bf05070 */
[----:B------:R-:W-:-:S09]  /*0190*/  UISETP.NE.AND.EX UP0, UPT, UR5, URZ, UPT, UP0 ;  /* 0x000000ff0500728c */ /* 0x000fd2000bf05300 */
[----:B------:R-:W-:Y:S05]  /*01a0*/  BRA.U UP0, `(.L_x_2) ;  /* 0x0000000100287547 */ /* 0x000fea000b800000 */
[----:B------:R-:W2:Y:S02]  /*01b0*/  LDCU.64 UR4, c[0x0][0x8a8] ;  /* 0x00011500ff0477ac */ /* 0x000ea40008000a00 */
[----:B--2---:R-:W-:-:S04]  /*01c0*/  UISETP.NE.U32.AND UP0, UPT, UR4, URZ, UPT ;  /* 0x000000ff0400728c */ /* 0x004fc8000bf05070 */
[----:B------:R-:W-:-:S09]  /*01d0*/  UISETP.NE.AND.EX UP0, UPT, UR5, URZ, UPT, UP0 ;  /* 0x000000ff0500728c */ /* 0x000fd2000bf05300 */
[----:B------:R-:W-:Y:S05]  /*01e0*/  BRA.U !UP0, `(.L_x_3) ;  /* 0x0000000108107547 */ /* 0x000fea000b800000 */
[----:B------:R-:W2:Y:S01]  /*01f0*/  LDC.64 R24, c[0x0][0x8a8] ;  /* 0x00022a00ff187b82 */ /* 0x000ea20000000a00 */
[----:B------:R-:W2:Y:S02]  /*0200*/  LDCU.64 UR4, c[0x0][0x358] ;  /* 0x00006b00ff0477ac */ /* 0x000ea40008000a00 */
[----:B--2---:R2:W5:Y:S01]  /*0210*/  LDG.E R24, desc[UR4][R24.64] ;  /* 0x0000000418187981 */ /* 0x004562000c1e1900 */
[----:B------:R-:W-:Y:S05]  /*0220*/  BRA `(.L_x_2) ;  /* 0x0000000000087947 */ /* 0x000fea0003800000 */
.L_x_3:
[----:B------:R-:W2:Y:S02]  /*0230*/  LDCU UR4, c[0x0][0x8a0] ;  /* 0x00011400ff0477ac */ /* 0x000ea40008000800 */
[----:B--2---:R-:W-:Y:S02]  /*0240*/  MOV R24, UR4 ;  /* 0x0000000400187c02 */ /* 0x004fe40008000f00 */
.L_x_2:
[----:B------:R-:W-:Y:S01]  /*0250*/  IMAD.U32 R0, RZ, RZ, UR18 ;  /* 0x00000012ff007e24 */ /* 0x000fe2000f8e00ff */
[----:B------:R-:W-:Y:S04]  /*0260*/  BSSY.RECONVERGENT B0, `(.L_x_4) ;  /* 0x000000c000007945 */ /* 0x000fe80003800200 */
[C---:B------:R-:W-:Y:S02]  /*0270*/  ISETP.NE.OR P1, PT, R0.reuse, 0x1, !P3 ;  /* 0x000000010000780c */ /* 0x040fe40005f25670 */
[----:B------:R-:W-:-:S11]  /*0280*/  ISETP.NE.OR P0, PT, R0, 0x3, !P3 ;  /* 0x000000030000780c */ /* 0x000fd60005f05670 */
[----:B------:R-:W-:Y:S05]  /*0290*/  @P1 BRA `(.L_x_5) ;  /* 0x0000000000201947 */ /* 0x000fea0003800000 */
[----:B------:R-:W3:Y:S02]  /*02a0*/  LDCU.64 UR4, c[0x0][0x348] ;  /* 0x00006900ff0477ac */ /* 0x000ee40008000a00 */
[----:B---3--:R-:W-:Y:S02]  /*02b0*/  UIADD3 UR6, UP1, UPT, UR4, 0x80, URZ ;  /* 0x0000008004067890 */ /* 0x008fe4000ff3e0ff */
[----:B------:R-:W-:Y:S02]  /*02c0*/  UIADD3 UR4, UP0, UPT, UR4, 0x180, URZ ;  /* 0x0000018004047890 */ /* 0x000fe4000ff1e0ff */
[----:B------:R-:W-:Y:S02]  /*02d0*/  UIADD3.X UR7, UPT, UPT, URZ, UR5, URZ, UP1, !UPT ;  /* 0x00000005ff077290 */ /* 0x000fe40008ffe4ff */
[----:B------:R-:W-:-:S07]  /*02e0*/  UIADD3.X UR5, UPT, UPT, URZ, UR5, URZ, UP0, !UPT ;  /* 0x00000005ff057290 */ /* 0x000fce00087fe4ff */
[----:B------:R3:W-:Y:S02]  /*02f0*/  UTMACCTL.PF [UR6] ;  /* 0x00000000060079b9 */ /* 0x0007e40008040000 */
[----:B------:R3:W-:Y:S02]  /*0300*/  UTMACCTL.PF [UR4] ;  /* 0x00000000040079b9 */ /* 0x0007e40008040000 */
[----:B---3--:R-:W-:Y:S01]  /*0310*/  NOP ;  /* 0x0000000000007918 */ /* 0x008fe20000000000 */
.L_x_5:
[----:B------:R-:W-:Y:S05]  /*0320*/  BSYNC.RECONVERGENT B0 ;  /* 0x0000000000007941 */ /* 0x000fea0003800200 */
.L_x_4:
[----:B------:R-:W-:Y:S04]  /*0330*/  BSSY.RECONVERGENT B0, `(.L_x_6) ;  /* 0x000000a000007945 */ /* 0x000fe80003800200 */
        /* <DEDUP_REMOVED lines=9> */
.L_x_7:
[----:B------:R-:W-:Y:S05]  /*03d0*/  BSYNC.RECONVERGENT B0 ;  /* 0x0000000000007941 */ /* 0x000fea0003800200 */
.L_x_6:
[----:B------:R-:W3:Y:S01]  /*03e0*/  LDCU.64 UR4, c[0x0][0x888] ;  /* 0x00011100ff0477ac */ /* 0x000ee20008000a00 */
[----:B------:R-:W-:Y:S02]  /*03f0*/  UISETP.EQ.U32.AND UP2, UPT, UR8, URZ, UPT ;  /* 0x000000ff0800728c */ /* 0x000fe4000bf42070 */
[----:B------:R-:W-:Y:S02]  /*0400*/  UPLOP3.LUT UP3, UPT, UPT, UPT, UPT, 0x80, 0x8 ;  /* 0x000000000008789c */ /* 0x000fe40003f6f070 */
[----:B---3--:R-:W-:-:S04]  /*0410*/  UISETP.NE.U32.AND UP0, UPT, UR4, URZ, UPT ;  /* 0x000000ff0400728c */ /* 0x008fc8000bf05070 */
[----:B------:R-:W-:-:S04]  /*0420*/  UISETP.NE.AND.EX UP1, UPT, UR5, URZ, UPT, UP0 ;  /* 0x000000ff0500728c */ /* 0x000fc8000bf25300 */
[----:B------:R-:W-:-:S04]  /*0430*/  UISETP.EQ.OR.EX UP4, UPT, UR9, URZ, !UP1, UP2 ;  /* 0x000000ff0900728c */ /* 0x000fc8000cf82720 */
[----:B------:R-:W-:-:S06]  /*0440*/  UP2UR UR4, UPR, URZ, 0x10 ;  /* 0x00000010ff047883 */ /* 0x000fcc0008000000 */
[----:B------:R-:W-:Y:S01]  /*0450*/  MOV R56, UR4 ;  /* 0x0000000400387c02 */ /* 0x000fe20008000f00 */
[----:B------:R-:W-:Y:S06]  /*0460*/  BRA.U !UP4, `(.L_x_8) ;  /* 0x000000010c207547 */ /* 0x000fec000b800000 */
[----:B------:R-:W-:Y:S01]  /*0470*/  UISETP.NE.U32.AND UP2, UPT, UR8, URZ, UPT ;  /* 0x000000ff0800728c */ /* 0x000fe2000bf45070 */
[----:B-----5:R-:W-:Y:S01]  /*0480*/  FSETP.NEU.AND P0, PT, R26, RZ, PT ;  /* 0x000000ff1a00720b */ /* 0x020fe20003f0d000 */
[----:B------:R-:W-:Y:S02]  /*0490*/  USEL UR4, URZ, 0xffffffff, UP1 ;  /* 0xffffffffff047887 */ /* 0x000fe40008800000 */
[----:B------:R-:W-:-:S10]  /*04a0*/  UISETP.NE.AND.EX UP2, UPT, UR9, URZ, UPT, UP2 ;  /* 0x000000ff0900728c */ /* 0x000fd4000bf45320 */
[----:B------:R-:W-:Y:S01]  /*04b0*/  VOTEU.ANY UP0, P0 ;  /* 0x0000000000ff7886 */ /* 0x000fe20000000100 */
[----:B------:R-:W-:-:S04]  /*04c0*/  @!UP2 USEL UR4, URZ, 0xffffffff, UP0 ;  /* 0xffffffffff04a887 */ /* 0x000fc80008000000 */
[----:B------:R-:W-:-:S04]  /*04d0*/  ULOP3.LUT UR4, UR4, 0x1, URZ, 0xc0, !UPT ;  /* 0x0000000104047892 */ /* 0x000fc8000f8ec0ff */
[----:B------:R-:W-:-:S11]  /*04e0*/  UISETP.NE.U32.AND UP3, UPT, UR4, 0x1, UPT ;  /* 0x000000010400788c */ /* 0x000fd6000bf65070 */
.L_x_8:
[----:B------:R-:W3:Y:S02]  /*04f0*/  SHFL.IDX PT, R2, R53, RZ, 0x1f ;  /* 0x00001fff35027589 */ /* 0x000ee400000e0000 */
[----:B---3--:R-:W-:-:S13]  /*0500*/  ISETP.NE.AND P0, PT, R2, RZ, PT ;  /* 0x000000ff0200720c */ /* 0x008fda0003f05270 */
[----:B------:R-:W-:Y:S05]  /*0510*/  @P0 BRA `(.L_x_9) ;  /* 0x0000000000a40947 */ /* 0x000fea0003800000 */
[----:B------:R-:W-:Y:S01]  /*0520*/  ELECT P0, URZ, PT ;  /* 0x0000000000ff782f */ /* 0x000fe20003800000 */
[----:B------:R-:W-:-:S12]  /*0530*/  BSSY.RECONVERGENT B0, `(.L_x_9) ;  /* 0x0000027000007945 */ /* 0x000fd80003800200 */
[----:B------:R-:W-:Y:S05]  /*0540*/  @!P0 BRA `(.L_x_10) ;  /* 0x0000000000948947 */ /* 0x000fea0003800000 */
[----:B------:R-:W3:Y:S01]  /*0550*/  S2UR UR4, SR_CgaCtaId ;  /* 0x00000000000479c3 */ /* 0x000ee20000008800 */
[----:B------:R-:W-:Y:S01]  /*0560*/  UMOV UR5, 0x400 ;  /* 0x0000040000057882 */ /* 0x000fe20000000000 */
[----:B------:R-:W-:Y:S01]  /*0570*/  UMOV UR8, 0x1 ;  /* 0x0000000100087882 */ /* 0x000fe20000000000 */
[----:B------:R-:W-:Y:S01]  /*0580*/  UMOV UR6, 0x4 ;  /* 0x0000000400067882 */ /* 0x000fe20000000000 */
[----:B------:R-:W-:-:S04]  /*0590*/  UIADD3 UR8, UPT, UPT, -UR8, 0x100000, URZ ;  /* 0x0010000008087890 */ /* 0x000fc8000fffe1ff */
[----:B------:R-:W-:Y:S02]  /*05a0*/  USHF.L.U32 UR9, UR8, 0xb, URZ ;  /* 0x0000000b08097899 */ /* 0x000fe400080006ff */
[----:B------:R-:W-:Y:S02]  /*05b0*/  USHF.L.U32 UR8, UR8, 0x1, URZ ;  /* 0x0000000108087899 */ /* 0x000fe400080006ff */
[----:B------:R-:W-:-:S04]  /*05c0*/  UIADD3 UR6, UPT, UPT, -UR6, 0x100000, URZ ;  /* 0x0010000006067890 */ /* 0x000fc8000fffe1ff */
[----:B------:R-:W-:Y:S02]  /*05d0*/  USHF.L.U32 UR7, UR6, 0xb, URZ ;  /* 0x0000000b06077899 */ /* 0x000fe400080006ff */
[----:B------:R-:W-:Y:S02]  /*05e0*/  USHF.L.U32 UR6, UR6, 0x1, URZ ;  /* 0x0000000106067899 */ /* 0x000fe400080006ff */
[----:B---3--:R-:W-:Y:S01]  /*05f0*/  ULEA UR4, UR4, UR5, 0x18 ;  /* 0x0000000504047291 */ /* 0x008fe2000f8ec0ff */
[----:B------:R-:W3:Y:S11]  /*0600*/  FENCE.VIEW.ASYNC.S ;  /* 0x00000000000073c6 */ /* 0x000ef60000000000 */
[----:B---3--:R3:W4:Y:S01]  /*0610*/  SYNCS.EXCH.64 URZ, [UR4], UR8 ;  /* 0x0000000804ff75b2 */ /* 0x0087220008000100 */
[----:B------:R3:W1:Y:S01]  /*0620*/  SYNCS.EXCH.64 URZ, [UR4+0x60], UR6 ;  /* 0x0000600604ff75b2 */ /* 0x0006620008000100 */
        /* <DEDUP_REMOVED lines=21> */
[----:B------:R3:W1:Y:S02]  /*0780*/  SYNCS.EXCH.64 URZ, [UR4+0xb8], UR6 ;  /* 0x0000b80604ff75b2 */ /* 0x0006640008000100 */
[----:B---34-:R-:W-:Y:S01]  /*0790*/  NOP ;  /* 0x0000000000007918 */ /* 0x018fe20000000000 */
.L_x_10:
[----:B------:R-:W-:Y:S05]  /*07a0*/  BSYNC.RECONVERGENT B0 ;  /* 0x0000000000007941 */ /* 0x000fea0003800200 */
.L_x_9:
[----:B------:R-:W3:Y:S01]  /*07b0*/  SHFL.IDX PT, R2, R53, RZ, 0x1f ;  /* 0x00001fff35027589 */ /* 0x000ee200000e0000 */
[----:B------:R-:W-:Y:S01]  /*07c0*/  NOP ;  /* 0x0000000000007918 */ /* 0x000fe20000000000 */
[----:B---3--:R-:W-:-:S13]  /*07d0*/  ISETP.NE.AND P0, PT, R2, 0x1, PT ;  /* 0x000000010200780c */ /* 0x008fda0003f05270 */
[----:B------:R-:W-:Y:S05]  /*07e0*/  @P0 BRA `(.L_x_11) ;  /* 0x0000000000500947 */ /* 0x000fea0003800000 */
        /* <DEDUP_REMOVED lines=9> */
[----:B------:R-:W-:Y:S01]  /*0880*/  USHF.L.U32 UR6, UR6, 0x1, URZ ;  /* 0x0000000106067899 */ /* 0x000fe200080006ff */
[----:B------:R-:W-:Y:S01]  /*0890*/  ELECT P0, URZ, PT ;  /* 0x0000000000ff782f */ /* 0x000fe20003800000 */
[----:B---3--:R-:W-:Y:S01]  /*08a0*/  ULEA UR4, UR4, UR5, 0x18 ;  /* 0x0000000504047291 */ /* 0x008fe2000f8ec0ff */
[----:B------:R-:W3:Y:S11]  /*08b0*/  FENCE.VIEW.ASYNC.S ;  /* 0x00000000000073c6 */ /* 0x000ef60000000000 */
[----:B---3--:R3:W4:Y:S01]  /*08c0*/  SYNCS.EXCH.64 URZ, [UR4+0xc0], UR8 ;  /* 0x0000c00804ff75b2 */ /* 0x0087220008000100 */
[----:B------:R3:W1:Y:S01]  /*08d0*/  SYNCS.EXCH.64 URZ, [UR4+0xd8], UR6 ;  /* 0x0000d80604ff75b2 */ /* 0x0006620008000100 */
[----:B------:R3:W1:Y:S01]  /*08e0*/  SYNCS.EXCH.64 URZ, [UR4+0xc8], UR8 ;  /* 0x0000c80804ff75b2 */ /* 0x0006620008000100 */
[----:B------:R3:W1:Y:S01]  /*08f0*/  SYNCS.EXCH.64 URZ, [UR4+0xe0], UR6 ;  /* 0x0000e00604ff75b2 */ /* 0x0006620008000100 */
[----:B------:R3:W1:Y:S01]  /*0900*/  SYNCS.EXCH.64 URZ, [UR4+0xd0], UR8 ;  /* 0x0000d00804ff75b2 */ /* 0x0006620008000100 */
[----:B------:R3:W1:Y:S01]  /*0910*/  SYNCS.EXCH.64 URZ, [UR4+0xe8], UR6 ;  /* 0x0000e80604ff75b2 */ /* 0x0006620008000100 */
[----:B------:R-:W-:Y:S01]  /*0920*/  NOP ;  /* 0x0000000000007918 */ /* 0x000fe20000000000 */
.L_x_11:
[----:B------:R-:W2:Y:S01]  /*0930*/  SHFL.IDX PT, R2, R53, RZ, 0x1f ;  /* 0x00001fff35027589 */ /* 0x000ea200000e0000 */
[----:B------:R-:W-:Y:S01]  /*0940*/  NOP ;  /* 0x0000000000007918 */ /* 0x000fe20000000000 */
[----:B--2---:R-:W-:-:S13]  /*0950*/  ISETP.NE.AND P0, PT, R2, 0x3, PT ;  /* 0x000000030200780c */ /* 0x004fda0003f05270 */
[----:B------:R-:W-:Y:S05]  /*0960*/  @P0 BRA `(.L_x_12) ;  /* 0x0000000000300947 */ /* 0x000fea0003800000 */
[----:B---3--:R-:W2:Y:S01]  /*0970*/  S2UR UR4, SR_CgaCtaId ;  /* 0x00000000000479c3 */ /* 0x008ea20000008800 */
[----:B------:R-:W-:Y:S01]  /*0980*/  UMOV UR6, 0x400 ;  /* 0x0000040000067882 */ /* 0x000fe20000000000 */
[----:B------:R-:W-:Y:S01]  /*0990*/  UMOV UR5, 0x20 ;  /* 0x0000002000057882 */ /* 0x000fe20000000000 */
[----:B------:R-:W-:Y:S01]  /*09a0*/  ELECT P0, URZ, PT ;  /* 0x0000000000ff782f */ /* 0x000fe20003800000 */
[----:B--2---:R-:W-:Y:S02]  /*09b0*/  ULEA UR6, UR4, UR6, 0x18 ;  /* 0x0000000604067291 */ /* 0x004fe4000f8ec0ff */
[----:B------:R-:W-:-:S04]  /*09c0*/  UIADD3 UR4, UPT, UPT, -UR5, 0x100000, URZ ;  /* 0x0010000005047890 */ /* 0x000fc8000fffe1ff */
[----:B------:R-:W-:Y:S02]  /*09d0*/  USHF.L.U32 UR5, UR4, 0xb, URZ ;  /* 0x0000000b04057899 */ /* 0x000fe400080006ff */
[----:B------:R-:W-:Y:S01]  /*09e0*/  USHF.L.U32 UR4, UR4, 0x1, URZ ;  /* 0x0000000104047899 */ /* 0x000fe200080006ff */
[----:B------:R-:W2:Y:S11]  /*09f0*/  FENCE.VIEW.ASYNC.S ;  /* 0x00000000000073c6 */ /* 0x000eb60000000000 */
[----:B--2---:R2:W3:Y:S01]  /*0a00*/  SYNCS.EXCH.64 URZ, [UR6+0xf0], UR4 ;  /* 0x0000f00406ff75b2 */ /* 0x0044e20008000100 */
[----:B------:R2:W1:Y:S01]  /*0a10*/  SYNCS.EXCH.64 URZ, [UR6+0xf8], UR4 ;  /* 0x0000f80406ff75b2 */ /* 0x0004620008000100 */
[----:B------:R-:W-:Y:S01]  /*0a20*/  NOP ;  /* 0x0000000000007918 */ /* 0x000fe20000000000 */
.L_x_12:
[----:B------:R-:W4:Y:S01]  /*0a30*/  SHFL.IDX PT, R2, R53, RZ, 0x1f ;  /* 0x00001fff35027589 */ /* 0x000f2200000e0000 */
[----:B------:R-:W-:Y:S01]  /*0a40*/  NOP ;  /* 0x0000000000007918 */ /* 0x000fe20000000000 */
[----:B----4-:R-:W-:-:S13]  /*0a50*/  ISETP.NE.AND P0, PT, R2, 0x4, PT ;  /* 0x000000040200780c */ /* 0x010fda0003f05270 */
[----:B------:R-:W-:Y:S05]  /*0a60*/  @P0 BRA `(.L_x_13) ;  /* 0x00000000004c0947 */ /* 0x000fea0003800000 */
[----:B--23--:R-:W2:Y:S01]  /*0a70*/  S2UR UR6, SR_CgaCtaId ;  /* 0x00000000000679c3 */ /* 0x00cea20000008800 */
[----:B------:R-:W-:Y:S01]  /*0a80*/  UMOV UR4, 0x3a0 ;  /* 0x000003a000047882 */ /* 0x000fe20000000000 */
[----:B------:R-:W-:Y:S01]  /*0a90*/  UMOV UR5, 0x400 ;  /* 0x0000040000057882 */ /* 0x000fe20000000000 */
[----:B------:R-:W-:Y:S01]  /*0aa0*/  USEL UR4, UR4, 0x320, UP3 ;  /* 0x0000032004047887 */ /* 0x000fe20009800000 */
[----:B------:R-:W-:Y:S01]  /*0ab0*/  UMOV UR8, 0x1 ;  /* 0x0000000100087882 */ /* 0x000fe20000000000 */
[----:B------:R-:W-:Y:S01]  /*0ac0*/  ELECT P0, URZ, PT ;  /* 0x0000000000ff782f */ /* 0x000fe20003800000 */
[----:B------:R-:W-:-:S04]  /*0ad0*/  UIADD3 UR8, UPT, UPT, -UR8, 0x100000, URZ ;  /* 0x0010000008087890 */ /* 0x000fc8000fffe1ff */
[----:B------:R-:W-:Y:S02]  /*0ae0*/  USHF.L.U32 UR9, UR8, 0xb, URZ ;  /* 0x0000000b08097899 */ /* 0x000fe400080006ff */
[----:B------:R-:W-:Y:S02]  /*0af0*/  USHF.L.U32 UR8, UR8, 0x1, URZ ;  /* 0x0000000108087899 */ /* 0x000fe400080006ff */
[----:B--2---:R-:W-:Y:S02]  /*0b00*/  ULEA UR6, UR6, UR5, 0x18 ;  /* 0x0000000506067291 */ /* 0x004fe4000f8ec0ff */
[----:B------:R-:W-:-:S04]  /*0b10*/  UIADD3 UR4, UPT, UPT, -UR4, 0x100000, URZ ;  /* 0x0010000004047890 */ /* 0x000fc8000fffe1ff */
[----:B------:R-:W-:Y:S02]  /*0b20*/  USHF.L.U32 UR5, UR4, 0xb, URZ ;  /* 0x0000000b04057899 */ /* 0x000fe400080006ff */
[----:B------:R-:W-:Y:S01]  /*0b30*/  USHF.L.U32 UR4, UR4, 0x1, URZ ;  /* 0x0000000104047899 */ /* 0x000fe200080006ff */
[----:B------:R-:W2:Y:S03]  /*0b40*/  FENCE.VIEW.ASYNC.S ;  /* 0x00000000000073c6 */ /* 0x000ea60000000000 */
[----:B--2---:R4:W2:Y:S08]  /*0b50*/  SYNCS.EXCH.64 URZ, [UR6+0x100], UR8 ;  /* 0x0001000806ff75b2 */ /* 0x0048b00008000100 */
[----:B------:R4:W3:Y:S01]  /*0b60*/  SYNCS.EXCH.64 URZ, [UR6+0x110], UR4 ;  /* 0x0001100406ff75b2 */ /* 0x0008e20008000100 */
[----:B------:R4:W1:Y:S01]  /*0b70*/  SYNCS.EXCH.64 URZ, [UR6+0x108], UR8 ;  /* 0x0001080806ff75b2 */ /* 0x0008620008000100 */
[----:B------:R4:W1:Y:S02]  /*0b80*/  SYNCS.EXCH.64 URZ, [UR6+0x118], UR4 ;  /* 0x0001180406ff75b2 */ /* 0x0008640008000100 */
[----:B----4-:R-:W-:Y:S01]  /*0b90*/  NOP ;  /* 0x0000000000007918 */ /* 0x010fe20000000000 */
.L_x_13:
[----:B------:R-:W4:Y:S01]  /*0ba0*/  SHFL.IDX PT, R2, R53, RZ, 0x1f ;  /* 0x00001fff35027589 */ /* 0x000f2200000e0000 */
[----:B------:R-:W-:Y:S01]  /*0bb0*/  NOP ;  /* 0x0000000000007918 */ /* 0x000fe20000000000 */
[----:B----4-:R-:W-:-:S13]  /*0bc0*/  ISETP.NE.AND P0, PT, R2, 0x5, PT ;  /* 0x000000050200780c */ /* 0x010fda0003f05270 */
[----:B------:R-:W-:Y:S05]  /*0bd0*/  @P0 BRA `(.L_x_14) ;  /* 0x0000000000580947 */ /* 0x000fea0003800000 */
[----:B--23--:R-:W2:Y:S01]  /*0be0*/  S2UR UR4, SR_CgaCtaId ;  /* 0x00000000000479c3 */ /* 0x00cea20000008800 */
        /* <DEDUP_REMOVED lines=10> */
[----:B--2---:R-:W-:Y:S01]  /*0c90*/  ULEA UR4, UR4, UR5, 0x18 ;  /* 0x0000000504047291 */ /* 0x004fe2000f8ec0ff */
[----:B------:R-:W2:Y:S11]  /*0ca0*/  FENCE.VIEW.ASYNC.S ;  /* 0x00000000000073c6 */ /* 0x000eb60000000000 */
[----:B--2---:R4:W2:Y:S01]  /*0cb0*/  SYNCS.EXCH.64 URZ, [UR4+0x120], UR8 ;  /* 0x0001200804ff75b2 */ /* 0x0048a20008000100 */
[----:B------:R4:W3:Y:S01]  /*0cc0*/  SYNCS.EXCH.64 URZ, [UR4+0x140], UR6 ;  /* 0x0001400604ff75b2 */ /* 0x0008e20008000100 */
[----:B------:R4:W1:Y:S01]  /*0cd0*/  SYNCS.EXCH.64 URZ, [UR4+0x128], UR8 ;  /* 0x0001280804ff75b2 */ /* 0x0008620008000100 */
[----:B------:R4:W1:Y:S01]  /*0ce0*/  SYNCS.EXCH.64 URZ, [UR4+0x148], UR6 ;  /* 0x0001480604ff75b2 */ /* 0x0008620008000100 */
[----:B------:R4:W1:Y:S01]  /*0cf0*/  SYNCS.EXCH.64 URZ, [UR4+0x130], UR8 ;  /* 0x0001300804ff75b2 */ /* 0x0008620008000100 */
[----:B------:R4:W1:Y:S01]  /*0d00*/  SYNCS.EXCH.64 URZ, [UR4+0x150], UR6 ;  /* 0x0001500604ff75b2 */ /* 0x0008620008000100 */
[----:B------:R4:W1:Y:S01]  /*0d10*/  SYNCS.EXCH.64 URZ, [UR4+0x138], UR8 ;  /* 0x0001380804ff75b2 */ /* 0x0008620008000100 */
[----:B------:R4:W1:Y:S02]  /*0d20*/  SYNCS.EXCH.64 URZ, [UR4+0x158], UR6 ;  /* 0x0001580604ff75b2 */ /* 0x0008640008000100 */
[----:B----4-:R-:W-:Y:S01]  /*0d30*/  NOP ;  /* 0x0000000000007918 */ /* 0x010fe20000000000 */
.L_x_14:
[----:B------:R-:W4:Y:S01]  /*0d40*/  SHFL.IDX PT, R2, R53, RZ, 0x1f ;  /* 0x00001fff35027589 */ /* 0x000f2200000e0000 */
[----:B------:R-:W1:Y:S01]  /*0d50*/  S2UR UR54, SR_CgaCtaId ;  /* 0x00000000003679c3 */ /* 0x000e620000008800 */
[----:B------:R-:W-:Y:S01]  /*0d60*/  NOP ;  /* 0x0000000000007918 */ /* 0x000fe20000000000 */
[----:B----4-:R-:W-:-:S13]  /*0d70*/  ISETP.NE.AND P0, PT, R2, 0x3, PT ;  /* 0x000000030200780c */ /* 0x010fda0003f05270 */
[----:B-1----:R-:W-:Y:S05]  /*0d80*/  @P0 BRA `(.L_x_15) ;  /* 0x0000000000340947 */ /* 0x002fea0003800000 */
[----:B--23--:R-:W-:Y:S01]  /*0d90*/  UMOV UR4, 0x400 ;  /* 0x0000040000047882 */ /* 0x00cfe20000000000 */
[----:B------:R-:W-:Y:S01]  /*0da0*/  UMOV UR6, 0x20 ;  /* 0x0000002000067882 */ /* 0x000fe20000000000 */
[----:B------:R-:W-:Y:S02]  /*0db0*/  ULEA UR4, UR54, UR4, 0x18 ;  /* 0x0000000436047291 */ /* 0x000fe4000f8ec0ff */
[----:B------:R-:W-:-:S04]  /*0dc0*/  UIADD3 UR6, UPT, UPT, -UR6, 0x100000, URZ ;  /* 0x0010000006067890 */ /* 0x000fc8000fffe1ff */
[----:B------:R-:W-:Y:S02]  /*0dd0*/  USHF.L.U32 UR7, UR6, 0xb, URZ ;  /* 0x0000000b06077899 */ /* 0x000fe400080006ff */
[----:B------:R-:W-:Y:S01]  /*0de0*/  USHF.L.U32 UR6, UR6, 0x1, URZ ;  /* 0x0000000106067899 */ /* 0x000fe200080006ff */
[----:B------:R-:W-:Y:S01]  /*0df0*/  ELECT P0, URZ, PT ;  /* 0x0000000000ff782f */ /* 0x000fe20003800000 */
[----:B------:R-:W1:Y:S10]  /*0e00*/  FENCE.VIEW.ASYNC.S ;  /* 0x00000000000073c6 */ /* 0x000e740000000000 */
[----:B-1----:R1:W4:Y:S01]  /*0e10*/  SYNCS.EXCH.64 URZ, [UR4+0x160], UR6 ;  /* 0x0001600604ff75b2 */ /* 0x0023220008000100 */
[----:B------:R1:W2:Y:S01]  /*0e20*/  SYNCS.EXCH.64 URZ, [UR4+0x170], UR6 ;  /* 0x0001700604ff75b2 */ /* 0x0002a20008000100 */
[----:B------:R1:W3:Y:S01]  /*0e30*/  SYNCS.EXCH.64 URZ, [UR4+0x168], UR6 ;  /* 0x0001680604ff75b2 */ /* 0x0002e20008000100 */
[----:B------:R1:W1:Y:S01]  /*0e40*/  SYNCS.EXCH.64 URZ, [UR4+0x178], UR6 ;  /* 0x0001780604ff75b2 */ /* 0x0002620008000100 */
[----:B------:R-:W-:Y:S01]  /*0e50*/  NOP ;  /* 0x0000000000007918 */ /* 0x000fe20000000000 */
.L_x_15:
[----:B-123--:R-:W1:Y:S01]  /*0e60*/  LDCU UR4, c[0x0][0x36c] ;  /* 0x00006d80ff0477ac */ /* 0x00ee620008000800 */
[----:B------:R-:W-:Y:S01]  /*0e70*/  ISETP.NE.OR P3, PT, R0, 0x2, !P3 ;  /* 0x000000020000780c */ /* 0x000fe20005f65670 */
[----:B------:R-:W-:Y:S01]  /*0e80*/  NOP ;  /* 0x0000000000007918 */ /* 0x000fe20000000000 */
[----:B------:R-:W-:Y:S01]  /*0e90*/  LOP3.LUT R0, R63, 0x1f, RZ, 0xc0, !PT ;  /* 0x0000001f3f007812 */ /* 0x000fe200078ec0ff */
[----:B------:R-:W-:Y:S02]  /*0ea0*/  UISETP.NE.AND UP4, UPT, UR18, 0x2, UPT ;  /* 0x000000021200788c */ /* 0x000fe4000bf85270 */
[----:B------:R-:W-:Y:S02]  /*0eb0*/  UISETP.NE.AND UP5, UPT, UR18, URZ, UPT ;  /* 0x000000ff1200728c */ /* 0x000fe4000bfa5270 */
[----:B-1----:R-:W-:-:S09]  /*0ec0*/  UISETP.EQ.U32.AND UP6, UPT, UR4, 0x1, UPT ;  /* 0x000000010400788c */ /* 0x002fd2000bfc2070 */
[----:B------:R-:W-:Y:S05]  /*0ed0*/  BRA.U !UP6, `(.L_x_16) ;  /* 0x000000010e087547 */ /* 0x000fea000b800000 */
[----:B----4-:R-:W-:Y:S01]  /*0ee0*/  UCGABAR_ARV ;  /* 0x00000000000079c7 */ /* 0x010fe20008000000 */
[----:B------:R-:W-:Y:S05]  /*0ef0*/  BRA `(.L_x_17) ;  /* 0x0000000000047947 */ /* 0x000fea0003800000 */
.L_x_16:
[----:B----4-:R-:W-:Y:S01]  /*0f00*/  NOP ;  /* 0x0000000000007918 */ /* 0x010fe20000000000 */
.L_x_17:
[----:B------:R-:W1:Y:S01]  /*0f10*/  S2UR UR26, SR_CTAID.X ;  /* 0x00000000001a79c3 */ /* 0x000e620000002500 */
[----:B------:R-:W-:-:S05]  /*0f20*/  CS2R.32 R55, SR_CgaSize ;  /* 0x0000000000377805 */ /* 0x000fca0000008a00 */
[----:B------:R-:W-:-:S05]  /*0f30*/  IMAD R55, R55, -0xa0, RZ ;  /* 0xffffff6037377824 */ /* 0x000fca00078e02ff */
[----:B------:R-:W-:-:S14]  /*0f40*/  R2UR UR5, R55 ;  /* 0x00000000370572ca */ /* 0x000fdc00000e0000 */
[----:B------:R-:W2:Y:S01]  /*0f50*/  LDCU UR5, c[0x0][UR5+0x2b0] ;  /* 0x00005600050577ac */ /* 0x000ea20008000800 */
[----:B------:R-:W-:-:S05]  /*0f60*/  CS2R.32 R55, SR_CgaSize ;  /* 0x0000000000377805 */ /* 0x000fca0000008a00 */
[----:B------:R-:W-:-:S05]  /*0f70*/  IMAD R55, R55, -0xa0, RZ ;  /* 0xffffff6037377824 */ /* 0x000fca00078e02ff */
[----:B------:R-:W-:-:S14]  /*0f80*/  R2UR UR4, R55 ;  /* 0x00000000370472ca */ /* 0x000fdc00000e0000 */
[----:B------:R-:W3:Y:S01]  /*0f90*/  LDCU UR4, c[0x0][UR4+0x2b4] ;  /* 0x00005680040477ac */ /* 0x000ee20008000800 */
[----:B------:R-:W4:Y:S01]  /*0fa0*/  S2UR UR30, SR_CTAID.Y ;  /* 0x00000000001e79c3 */ /* 0x000f220000002600 */
[----:B------:R-:W-:-:S05]  /*0fb0*/  CS2R.32 R55, SR_CgaSize ;  /* 0x0000000000377805 */ /* 0x000fca0000008a00 */
[----:B------:R-:W-:-:S05]  /*0fc0*/  IMAD R55, R55, -0xa0, RZ ;  /* 0xffffff6037377824 */ /* 0x000fca00078e02ff */
[----:B------:R-:W-:-:S14]  /*0fd0*/  R2UR UR6, R55 ;  /* 0x00000000370672ca */ /* 0x000fdc00000e0000 */
[----:B------:R-:W3:Y:S01]  /*0fe0*/  LDCU UR6, c[0x0][UR6+0x2a0] ;  /* 0x00005400060677ac */ /* 0x000ee20008000800 */
[----:B------:R-:W-:-:S05]  /*0ff0*/  CS2R.32 R55, SR_CgaSize ;  /* 0x0000000000377805 */ /* 0x000fca0000008a00 */
[----:B------:R-:W-:-:S05]  /*1000*/  IMAD R55, R55, -0xa0, RZ ;  /* 0xffffff6037377824 */ /* 0x000fca00078e02ff */
[----:B------:R-:W-:-:S14]  /*1010*/  R2UR UR7, R55 ;  /* 0x00000000370772ca */ /* 0x000fdc00000e0000 */
[----:B------:R-:W3:Y:S01]  /*1020*/  LDCU UR7, c[0x0][UR7+0x2a4] ;  /* 0x00005480070777ac */ /* 0x000ee20008000800 */
[----:B------:R-:W-:Y:S01]  /*1030*/  USHF.L.U32 UR24, UR54, 0x9, URZ ;  /* 0x0000000936187899 */ /* 0x000fe200080006ff */
[----:B------:R-:W3:Y:S01]  /*1040*/  LDCU UR19, c[0x0][0xb24] ;  /* 0x00016480ff1377ac */ /* 0x000ee20008000800 */
[----:B------:R-:W3:Y:S01]  /*1050*/  LDCU UR42, c[0x0][0xb24] ;  /* 0x00016480ff2a77ac */ /* 0x000ee20008000800 */
[----:B-1----:R-:W-:Y:S01]  /*1060*/  I2FP.F32.U32 R3, UR26 ;  /* 0x0000001a00037c45 */ /* 0x002fe20008201000 */
[----:B------:R-:W1:Y:S04]  /*1070*/  LDCU UR22, c[0x0][0xb30] ;  /* 0x00016600ff1677ac */ /* 0x000e680008000800 */
[----:B--2---:R-:W-:Y:S01]  /*1080*/  FMUL R3, R3, UR5 ;  /* 0x0000000503037c20 */ /* 0x004fe20008400000 */
[----:B------:R-:W-:Y:S01]  /*1090*/  ULOP3.LUT UR24, UR24, 0x600, URZ, 0xc0, !UPT ;  /* 0x0000060018187892 */ /* 0x000fe2000f8ec0ff */
[----:B----4-:R-:W-:-:S04]  /*10a0*/  I2FP.F32.U32 R2, UR30 ;  /* 0x0000001e00027c45 */ /* 0x010fc80008201000 */
[----:B------:R-:W2:Y:S01]  /*10b0*/  F2I.U32.TRUNC.NTZ R3, R3 ;  /* 0x0000000300037305 */ /* 0x000ea2000020f000 */
[----:B---3--:R-:W-:-:S07]  /*10c0*/  FMUL R2, R2, UR4 ;  /* 0x0000000402027c20 */ /* 0x008fce0008400000 */
[----:B------:R-:W3:Y:S01]  /*10d0*/  F2I.U32.TRUNC.NTZ R2, R2 ;  /* 0x0000000200027305 */ /* 0x000ee2000020f000 */
[----:B--2---:R-:W-:Y:S02]  /*10e0*/  R2UR UR5, R3 ;  /* 0x00000000030572ca */ /* 0x004fe400000e0000 */
[----:B---3--:R-:W-:Y:S02]  /*10f0*/  R2UR UR4, R2 ;  /* 0x00000000020472ca */ /* 0x008fe400000e0000 */
[----:B------:R-:W-:-:S09]  /*1100*/  PRMT R2, RZ, 0x7610, R2 ;  /* 0x00007610ff027816 */ /* 0x000fd20000000002 */
[----:B------:R-:W-:-:S04]  /*1110*/  UIADD3 UR5, UPT, UPT, -UR5, URZ, URZ ;  /* 0x000000ff05057290 */ /* 0x000fc8000fffe1ff */
[----:B------:R-:W-:Y:S02]  /*1120*/  UIMAD UR5, UR6, UR5, UR26 ;  /* 0x00000005060572a4 */ /* 0x000fe4000f8e021a */
[----:B------:R-:W-:-:S04]  /*1130*/  UIADD3 UR4, UPT, UPT, -UR4, URZ, URZ ;  /* 0x000000ff04047290 */ /* 0x000fc8000fffe1ff */
[----:B------:R-:W-:Y:S01]  /*1140*/  IMAD.U32 R55, RZ, RZ, UR5 ;  /* 0x00000005ff377e24 */ /* 0x000fe2000f8e00ff */
[----:B------:R-:W-:-:S06]  /*1150*/  UIMAD UR4, UR7, UR4, UR30 ;  /* 0x00000004070472a4 */ /* 0x000fcc000f8e021e */
[----:B------:R-:W-:Y:S01]  /*1160*/  IMAD.U32 R54, RZ, RZ, UR4 ;  /* 0x00000004ff367e24 */ /* 0x000fe2000f8e00ff */
[----:B-1----:R-:W-:Y:S06]  /*1170*/  BRA.U UP5, `(.L_x_18) ;  /* 0x0000000105487547 */ /* 0x002fec000b800000 */
[----:B------:R-:W-:Y:S02]  /*1180*/  R2UR UR4, R54 ;  /* 0x00000000360472ca */ /* 0x000fe400000e0000 */
[----:B------:R-:W-:-:S11]  /*1190*/  R2UR UR8, R55 ;  /* 0x00000000370872ca */ /* 0x000fd600000e0000 */
[----:B------:R-:W-:Y:S02]  /*11a0*/  UISETP.NE.AND UP0, UPT, UR4, URZ, UPT ;  /* 0x000000ff0400728c */ /* 0x000fe4000bf05270 */
[----:B------:R-:W-:Y:S02]  /*11b0*/  UISETP.NE.AND UP2, UPT, UR8, 0x1, UPT ;  /* 0x000000010800788c */ /* 0x000fe4000bf45270 */
[----:B------:R-:W-:-:S04]  /*11c0*/  UISETP.EQ.OR UP0, UPT, UR8, URZ, !UP0 ;  /* 0x000000ff0800728c */ /* 0x000fc8000c702670 */
[----:B------:R-:W-:Y:S02]  /*11d0*/  USEL UR7, URZ, 0x1, !UP0 ;  /* 0x00000001ff077887 */ /* 0x000fe4000c000000 */
[----:B------:R-:W-:-:S04]  /*11e0*/  UISETP.NE.AND UP0, UPT, UR4, URZ, UPT ;  /* 0x000000ff0400728c */ /* 0x000fc8000bf05270 */
[----:B------:R-:W-:-:S04]  /*11f0*/  USEL UR4, URZ, 0x2, UP0 ;  /* 0x00000002ff047887 */ /* 0x000fc80008000000 */
[----:B------:R-:W-:Y:S02]  /*1200*/  USEL UR6, UR4, 0x2, UP2 ;  /* 0x0000000204067887 */ /* 0x000fe40009000000 */
[----:B------:R-:W-:Y:S02]  /*1210*/  USEL UR4, URZ, 0x4, UP0 ;  /* 0x00000004ff047887 */ /* 0x000fe40008000000 */
[----:B------:R-:W-:-:S04]  /*1220*/  UISETP.NE.AND UP2, UPT, UR8, 0x2, UPT ;  /* 0x000000020800788c */ /* 0x000fc8000bf45270 */
[----:B------:R-:W-:Y:S02]  /*1230*/  USEL UR5, UR4, 0x4, UP2 ;  /* 0x0000000404057887 */ /* 0x000fe40009000000 */
[----:B------:R-:W-:Y:S02]  /*1240*/  USEL UR4, URZ, 0x8, UP0 ;  /* 0x00000008ff047887 */ /* 0x000fe40008000000 */
[----:B------:R-:W-:Y:S02]  /*1250*/  UISETP.NE.AND UP0, UPT, UR8, 0x3, UPT ;  /* 0x000000030800788c */ /* 0x000fe4000bf05270 */
[----:B------:R-:W-:Y:S02]  /*1260*/  UIADD3 UR5, UPT, UPT, UR5, UR6, UR7 ;  /* 0x0000000605057290 */ /* 0x000fe4000fffe007 */
[----:B------:R-:W-:-:S04]  /*1270*/  USEL UR4, UR4, 0x8, UP0 ;  /* 0x0000000804047887 */ /* 0x000fc80008000000 */
[----:B------:R-:W-:-:S06]  /*1280*/  UIADD3 UR4, UPT, UPT, UR5, UR4, URZ ;  /* 0x0000000405047290 */ /* 0x000fcc000fffe0ff */
[----:B------:R-:W-:-:S07]  /*1290*/  IMAD.U32 R2, RZ, RZ, UR4 ;  /* 0x00000004ff027e24 */ /* 0x000fce000f8e00ff */
.L_x_18:
[----:B------:R-:W1:Y:S01]  /*12a0*/  S2UR UR36, SR_CTAID.Z ;  /* 0x00000000002479c3 */ /* 0x000e620000002700 */
[----:B------:R-:W-:-:S09]  /*12b0*/  UISETP.GE.AND UP0, UPT, UR19, 0x1, UPT ;  /* 0x000000011300788c */ /* 0x000fd2000bf06270 */
[----:B------:R-:W-:Y:S05]  /*12c0*/  BRA.U !UP0, `(.L_x_19) ;  /* 0x0000000108d07547 */ /* 0x000fea000b800000 */
[----:B------:R-:W2:Y:S01]  /*12d0*/  LDCU UR20, c[0x0][0xb0c] ;  /* 0x00016180ff1477ac */ /* 0x000ea20008000800 */
[----:B------:R-:W3:Y:S01]  /*12e0*/  LDCU.128 UR12, c[0x0][0xb10] ;  /* 0x00016200ff0c77ac */ /* 0x000ee20008000c00 */
[----:B------:R-:W4:Y:S01]  /*12f0*/  LDCU UR6, c[0x0][0x370] ;  /* 0x00006e00ff0677ac */ /* 0x000f220008000800 */
[----:B------:R-:W1:Y:S01]  /*1300*/  LDCU UR7, c[0x0][0x374] ;  /* 0x00006e80ff0777ac */ /* 0x000e620008000800 */
[----:B------:R-:W1:Y:S01]  /*1310*/  LDCU UR21, c[0x0][0xb20] ;  /* 0x00016400ff1577ac */ /* 0x000e620008000800 */
[----:B--2---:R-:W-:Y:S02]  /*1320*/  UISETP.NE.AND UP0, UPT, UR20, 0x1, UPT ;  /* 0x000000011400788c */ /* 0x004fe4000bf05270 */
[----:B---3--:R-:W-:Y:S01]  /*1330*/  UIMAD.WIDE.U32 UR4, UR26, UR12, URZ ;  /* 0x0000000c1a0472a5 */ /* 0x008fe2000f8e00ff */
[----:B------:R-:W2:Y:S01]  /*1340*/  LDCU.64 UR8, c[0x0][0xb28] ;  /* 0x00016500ff0877ac */ /* 0x000ea20008000a00 */
[----:B----4-:R-:W-:Y:S02]  /*1350*/  UIMAD.WIDE.U32 UR10, UR6, UR12, URZ ;  /* 0x0000000c060a72a5 */ /* 0x010fe4000f8e00ff */
[----:B------:R-:W-:-:S02]  /*1360*/  USHF.R.U32.HI UR5, URZ, UR13, UR5 ;  /* 0x0000000dff057299 */ /* 0x000fc40008011605 */
[----:B------:R-:W-:Y:S02]  /*1370*/  UISETP.NE.AND UP2, UPT, UR19, 0x1, UPT ;  /* 0x000000011300788c */ /* 0x000fe4000bf45270 */
[----:B------:R-:W-:Y:S01]  /*1380*/  USEL UR5, UR26, UR5, !UP0 ;  /* 0x000000051a057287 */ /* 0x000fe2000c000000 */
[----:B------:R-:W-:Y:S01]  /*1390*/  UMOV UR10, UR11 ;  /* 0x0000000b000a7c82 */ /* 0x000fe20008000000 */
[----:B------:R-:W-:Y:S02]  /*13a0*/  UIMAD.WIDE.U32 UR16, UR30, UR15, URZ ;  /* 0x0000000f1e1072a5 */ /* 0x000fe4000f8e00ff */
[----:B------:R-:W-:Y:S02]  /*13b0*/  @UP0 USHF.R.U32.HI UR6, URZ, UR13, UR10 ;  /* 0x0000000dff060299 */ /* 0x000fe4000801160a */
[----:B------:R-:W-:Y:S02]  /*13c0*/  UISETP.NE.AND UP0, UPT, UR14, 0x1, UPT ;  /* 0x000000010e00788c */ /* 0x000fe4000bf05270 */
[----:B-1----:R-:W-:-:S02]  /*13d0*/  UIMAD.WIDE.U32 UR10, UR7, UR15, URZ ;  /* 0x0000000f070a72a5 */ /* 0x002fc4000f8e00ff */
[----:B--2---:R-:W-:Y:S01]  /*13e0*/  UIMAD.WIDE.U32 UR12, UR6, UR8, URZ ;  /* 0x00000008060c72a5 */ /* 0x004fe2000f8e00ff */
[----:B------:R-:W-:Y:S02]  /*13f0*/  UMOV UR4, UR17 ;  /* 0x0000001100047c82 */ /* 0x000fe40008000000 */
[----:B------:R-:W-:Y:S02]  /*1400*/  USHF.R.U32.HI UR4, URZ, UR21, UR4 ;  /* 0x00000015ff047299 */ /* 0x000fe40008011604 */
[----:B------:R-:W-:Y:S02]  /*1410*/  UMOV UR10, UR11 ;  /* 0x0000000b000a7c82 */ /* 0x000fe40008000000 */
[----:B------:R-:W-:Y:S01]  /*1420*/  UMOV UR12, UR13 ;  /* 0x0000000d000c7c82 */ /* 0x000fe20008000000 */
[----:B------:R-:W-:Y:S02]  /*1430*/  @UP0 USHF.R.U32.HI UR7, URZ, UR21, UR10 ;  /* 0x00000015ff070299 */ /* 0x000fe4000801160a */
[----:B------:R-:W-:-:S02]  /*1440*/  USEL UR4, UR30, UR4, !UP0 ;  /* 0x000000041e047287 */ /* 0x000fc4000c000000 */
[----:B------:R-:W-:Y:S02]  /*1450*/  UIMAD.WIDE.U32 UR10, UR7, UR8, URZ ;  /* 0x00000008070a72a5 */ /* 0x000fe4000f8e00ff */
[----:B------:R-:W-:Y:S02]  /*1460*/  @UP2 USHF.R.U32.HI UR6, URZ, UR9, UR12 ;  /* 0x00000009ff062299 */ /* 0x000fe4000801160c */
[----:B------:R-:W-:-:S03]  /*1470*/  UIMAD.WIDE.U32 UR12, UR4, UR8, URZ ;  /* 0x00000008040c72a5 */ /* 0x000fc6000f8e00ff */
[----:B------:R-:W-:Y:S02]  /*1480*/  UMOV UR10, UR11 ;  /* 0x0000000b000a7c82 */ /* 0x000fe40008000000 */
[----:B------:R-:W-:Y:S02]  /*1490*/  @UP2 USHF.R.U32.HI UR7, URZ, UR9, UR10 ;  /* 0x00000009ff072299 */ /* 0x000fe4000801160a */
[----:B------:R-:W-:Y:S02]  /*14a0*/  UIMAD UR10, UR6, UR19, URZ ;  /* 0x00000013060a72a4 */ /* 0x000fe4000f8e02ff */
[----:B------:R-:W-:-:S04]  /*14b0*/  UIMAD UR7, UR7, UR19, URZ ;  /* 0x00000013070772a4 */ /* 0x000fc8000f8e02ff */
[----:B------:R-:W-:-:S03]  /*14c0*/  UISETP.GE.AND UP0, UPT, UR4, UR7, UPT ;  /* 0x000000070400728c */ /* 0x000fc6000bf06270 */
[----:B------:R-:W-:Y:S01]  /*14d0*/  UMOV UR7, UR13 ;  /* 0x0000000d00077c82 */ /* 0x000fe20008000000 */
[----:B------:R-:W-:Y:S02]  /*14e0*/  UISETP.GE.OR UP0, UPT, UR5, UR10, UP0 ;  /* 0x0000000a0500728c */ /* 0x000fe40008706670 */
[----:B------:R-:W-:Y:S02]  /*14f0*/  UIMAD.WIDE.U32 UR10, UR5, UR8, URZ ;  /* 0x00000008050a72a5 */ /* 0x000fe4000f8e00ff */
[----:B------:R-:W-:Y:S02]  /*1500*/  USHF.R.U32.HI UR7, URZ, UR9, UR7 ;  /* 0x00000009ff077299 */ /* 0x000fe40008011607 */
[----:B------:R-:W-:Y:S02]  /*1510*/  UIADD3 UR10, UPT, UPT, -UR4, URZ, URZ ;  /* 0x000000ff040a7290 */ /* 0x000fe4000fffe1ff */
[----:B------:R-:W-:Y:S02]  /*1520*/  USEL UR7, UR4, UR7, !UP2 ;  /* 0x0000000704077287 */ /* 0x000fe4000d000000 */
[----:B------:R-:W-:Y:S01]  /*1530*/  UIMAD UR10, UR14, UR10, UR30 ;  /* 0x0000000a0e0a72a4 */ /* 0x000fe2000f8e021e */
[----:B------:R-:W-:Y:S01]  /*1540*/  @!UP0 UMOV UR8, UR11 ;  /* 0x0000000b00088c82 */ /* 0x000fe20008000000 */
[----:B------:R-:W-:-:S02]  /*1550*/  UIADD3 UR11, UPT, UPT, -UR5, URZ, URZ ;  /* 0x000000ff050b7290 */ /* 0x000fc4000fffe1ff */
[----:B------:R-:W-:Y:S02]  /*1560*/  @!UP0 USHF.R.U32.HI UR8, URZ, UR9, UR8 ;  /* 0x00000009ff088299 */ /* 0x000fe40008011608 */
[----:B------:R-:W-:Y:S02]  /*1570*/  UIADD3 UR9, UPT, UPT, -UR7, URZ, URZ ;  /* 0x000000ff07097290 */ /* 0x000fe4000fffe1ff */
[----:B------:R-:W-:Y:S02]  /*1580*/  @!UP0 USEL UR8, UR5, UR8, !UP2 ;  /* 0x0000000805088287 */ /* 0x000fe4000d000000 */
[----:B------:R-:W-:Y:S02]  /*1590*/  UIMAD UR9, UR19, UR9, UR4 ;  /* 0x00000009130972a4 */ /* 0x000fe4000f8e0204 */
[----:B------:R-:W-:Y:S02]  /*15a0*/  @!UP0 UIADD3 UR7, UPT, UPT, UR7, -UR8, URZ ;  /* 0x8000000807078290 */ /* 0x000fe4000fffe0ff */
[----:B------:R-:W-:-:S02]  /*15b0*/  @!UP0 UIMAD UR6, UR9, UR6, UR8 ;  /* 0x00000006090682a4 */ /* 0x000fc4000f8e0208 */
[----:B------:R-:W-:Y:S02]  /*15c0*/  @!UP0 UIMAD UR4, UR7, UR19, UR5 ;  /* 0x00000013070482a4 */ /* 0x000fe4000f8e0205 */
[----:B------:R-:W-:Y:S02]  /*15d0*/  UIMAD UR26, UR20, UR11, UR26 ;  /* 0x0000000b141a72a4 */ /* 0x000fe4000f8e021a */
[----:B------:R-:W-:Y:S01]  /*15e0*/  UIMAD UR30, UR4, UR14, UR10 ;  /* 0x0000000e041e72a4 */ /* 0x000fe2000f8e020a */
[----:B------:R-:W-:Y:S02]  /*15f0*/  @!UP0 UMOV UR5, UR6 ;  /* 0x0000000600058c82 */ /* 0x000fe40008000000 */
[----:B------:R-:W-:-:S12]  /*1600*/  UIMAD UR26, UR5, UR20, UR26 ;  /* 0x00000014051a72a4 */ /* 0x000fd8000f8e021a */
.L_x_19:
[----:B------:R-:W-:-:S09]  /*1610*/  UISETP.NE.AND UP0, UPT, UR22, 0x1, UPT ;  /* 0x000000011600788c */ /* 0x000fd2000bf05270 */
[----:B------:R-:W-:Y:S05]  /*1620*/  BRA.U UP0, `(.L_x_20) ;  /* 0x0000000100407547 */ /* 0x000fea000b800000 */
[----:B------:R-:W2:Y:S01]  /*1630*/  LDCU.128 UR8, c[0x0][0xb10] ;  /* 0x00016200ff0877ac */ /* 0x000ea20008000c00 */
[----:B------:R-:W3:Y:S01]  /*1640*/  LDCU UR12, c[0x0][0xb0c] ;  /* 0x00016180ff0c77ac */ /* 0x000ee20008000800 */
[----:B------:R-:W4:Y:S01]  /*1650*/  LDCU UR13, c[0x0][0xb20] ;  /* 0x00016400ff0d77ac */ /* 0x000f220008000800 */
[----:B--2---:R-:W-:Y:S02]  /*1660*/  UIMAD.WIDE.U32 UR4, UR26, UR8, URZ ;  /* 0x000000081a0472a5 */ /* 0x004fe4000f8e00ff */
[----:B------:R-:W-:Y:S02]  /*1670*/  UIMAD.WIDE.U32 UR6, UR30, UR11, URZ ;  /* 0x0000000b1e0672a5 */ /* 0x000fe4000f8e00ff */
[----:B---3--:R-:W-:Y:S02]  /*1680*/  UISETP.NE.AND UP0, UPT, UR12, 0x1, UPT ;  /* 0x000000010c00788c */ /* 0x008fe4000bf05270 */
[----:B------:R-:W-:-:S03]  /*1690*/  USHF.R.U32.HI UR5, URZ, UR9, UR5 ;  /* 0x00000009ff057299 */ /* 0x000fc60008011605 */
[----:B------:R-:W-:Y:S01]  /*16a0*/  UMOV UR4, UR7 ;  /* 0x0000000700047c82 */ /* 0x000fe20008000000 */
[----:B------:R-:W-:Y:S02]  /*16b0*/  USEL UR5, UR26, UR5, !UP0 ;  /* 0x000000051a057287 */ /* 0x000fe4000c000000 */
[----:B------:R-:W-:Y:S02]  /*16c0*/  UISETP.NE.AND UP0, UPT, UR10, 0x1, UPT ;  /* 0x000000010a00788c */ /* 0x000fe4000bf05270 */
[----:B----4-:R-:W-:-:S04]  /*16d0*/  USHF.R.U32.HI UR4, URZ, UR13, UR4 ;  /* 0x0000000dff047299 */ /* 0x010fc80008011604 */
[----:B------:R-:W-:-:S04]  /*16e0*/  USEL UR4, UR30, UR4, !UP0 ;  /* 0x000000041e047287 */ /* 0x000fc8000c000000 */
[----:B------:R-:W-:Y:S02]  /*16f0*/  UIADD3 UR6, UPT, UPT, UR5, -UR4, URZ ;  /* 0x8000000405067290 */ /* 0x000fe4000fffe0ff */
[----:B------:R-:W-:Y:S02]  /*1700*/  UIADD3 UR4, UPT, UPT, -UR5, UR4, URZ ;  /* 0x0000000405047290 */ /* 0x000fe4000fffe1ff */
[----:B------:R-:W-:Y:S02]  /*1710*/  UIMAD UR30, UR6, UR10, UR30 ;  /* 0x0000000a061e72a4 */ /* 0x000fe4000f8e021e */
[----:B------:R-:W-:-:S12]  /*1720*/  UIMAD UR26, UR4, UR12, UR26 ;  /* 0x0000000c041a72a4 */ /* 0x000fd8000f8e021a */
.L_x_20:
[----:B------:R-:W-:Y:S01]  /*1730*/  UISETP.NE.AND UP0, UPT, UR18, 0x2, UPT ;  /* 0x000000021200788c */ /* 0x000fe2000bf05270 */
[----:B------:R-:W-:Y:S09]  /*1740*/  BRA.U !UP6, `(.L_x_21) ;  /* 0x000000010e0c7547 */ /* 0x000ff2000b800000 */
[----:B------:R-:W-:Y:S01]  /*1750*/  UCGABAR_WAIT ;  /* 0x0000000000007dc7 */ /* 0x000fe20008000000 */
[----:B------:R-:W-:Y:S01]  /*1760*/  CCTL.IVALL ;  /* 0x00000000ff00798f */ /* 0x000fe20002000000 */
[----:B------:R-:W-:Y:S05]  /*1770*/  BRA `(.L_x_22) ;  /* 0x0000000000047947 */ /* 0x000fea0003800000 */
.L_x_21:
[----:B------:R-:W-:Y:S06]  /*1780*/  BAR.SYNC.DEFER_BLOCKING 0x0 ;  /* 0x0000000000007b1d */ /* 0x000fec0000010000 */
.L_x_22:
[----:B------:R-:W-:Y:S05]  /*1790*/  BRA.U UP0, `(.L_x_23) ;  /* 0x0000001500f07547 */ /* 0x000fea000b800000 */
[----:B------:R-:W2:Y:S01]  /*17a0*/  LDCU UR6, c[0x0][0x38c] ;  /* 0x00007180ff0677ac */ /* 0x000ea20008000800 */
[----:B------:R-:W-:Y:S01]  /*17b0*/  PLOP3.LUT P1, PT, PT, PT, UP3, 0x80, 0x8 ;  /* 0x000000000008781c */ /* 0x000fe20003f2f038 */
[----:B------:R-:W-:Y:S01]  /*17c0*/  IMAD.MOV.U32 R12, RZ, RZ, 0x1 ;  /* 0x00000001ff0c7424 */ /* 0x000fe200078e00ff */
[----:B------:R-:W-:Y:S01]  /*17d0*/  ISETP.EQ.OR P2, PT, R0, RZ, P3 ;  /* 0x000000ff0000720c */ /* 0x000fe20001f42670 */
[----:B------:R-:W-:Y:S01]  /*17e0*/  UISETP.NE.AND UP1, UPT, UR18, URZ, UPT ;  /* 0x000000ff1200728c */ /* 0x000fe2000bf25270 */
[----:B------:R-:W-:Y:S01]  /*17f0*/  PLOP3.LUT P1, PT, P1, PT, PT, 0x8, 0x80 ;  /* 0x000000000080781c */ /* 0x000fe20000f2e170 */
[----:B------:R-:W-:Y:S01]  /*1800*/  USEL UR25, URZ, 0x1, UP4 ;  /* 0x00000001ff197887 */ /* 0x000fe2000a000000 */
[----:B------:R-:W-:Y:S01]  /*1810*/  CS2R R10, SRZ ;  /* 0x00000000000a7805 */ /* 0x000fe2000001ff00 */
[----:B------:R-:W-:Y:S01]  /*1820*/  IMAD.MOV.U32 R9, RZ, RZ, RZ ;  /* 0x000000ffff097224 */ /* 0x000fe200078e00ff */
[----:B------:R-:W3:Y:S01]  /*1830*/  LDCU UR39, c[0x0][0x370] ;  /* 0x00006e00ff2777ac */ /* 0x000ee20008000800 */
[----:B------:R-:W-:Y:S01]  /*1840*/  IMAD.MOV.U32 R8, RZ, RZ, 0x1 ;  /* 0x00000001ff087424 */ /* 0x000fe200078e00ff */
[----:B------:R-:W4:Y:S01]  /*1850*/  LDCU.64 UR28, c[0x0][0x348] ;  /* 0x00006900ff1c77ac */ /* 0x000f220008000a00 */
[----:B------:R-:W-:-:S02]  /*1860*/  USHF.R.U32.HI UR44, URZ, 0x5, UR24 ;  /* 0x00000005ff2c7899 */ /* 0x000fc40008011618 */
[----:B--2---:R-:W-:Y:S02]  /*1870*/  UIADD3 UR5, UPT, UPT, UR6, 0x1f, URZ ;  /* 0x0000001f06057890 */ /* 0x004fe4000fffe0ff */
[----:B------:R-:W-:Y:S02]  /*1880*/  UIADD3 UR45, UPT, UPT, UR6, 0x3e, URZ ;  /* 0x0000003e062d7890 */ /* 0x000fe4000fffe0ff */
[----:B------:R-:W-:Y:S01]  /*1890*/  USHF.R.S32.HI UR4, URZ, 0x1f, UR5 ;  /* 0x0000001fff047899 */ /* 0x000fe20008011405 */
[----:B------:R-:W2:Y:S03]  /*18a0*/  LDCU UR38, c[0x0][0x374] ;  /* 0x00006e80ff2677ac */ /* 0x000ea60008000800 */
[----:B------:R-:W-:Y:S02]  /*18b0*/  ULEA.HI UR4, UR4, UR5, URZ, 0x5 ;  /* 0x0000000504047291 */ /* 0x000fe4000f8f28ff */
[----:B------:R-:W-:-:S02]  /*18c0*/  USEL UR25, UR25, 0x2, UP1 ;  /* 0x0000000219197887 */ /* 0x000fc40008800000 */
[----:B------:R-:W-:Y:S02]  /*18d0*/  USHF.R.S32.HI UR41, URZ, 0x5, UR4 ;  /* 0x00000005ff297899 */ /* 0x000fe40008011404 */
[----:B------:R-:W-:Y:S02]  /*18e0*/  UIADD3 UR4, UPT, UPT, UR6, -0x1, URZ ;  /* 0xffffffff06047890 */ /* 0x000fe4000fffe0ff */
[----:B------:R-:W-:Y:S02]  /*18f0*/  UISETP.LT.U32.AND UP0, UPT, UR41, 0xc, UPT ;  /* 0x0000000c2900788c */ /* 0x000fe4000bf01070 */
[----:B------:R-:W-:Y:S02]  /*1900*/  UISETP.GE.U32.AND UP2, UPT, UR4, -0x3f, UPT ;  /* 0xffffffc10400788c */ /* 0x000fe4000bf46070 */
[----:B------:R-:W-:Y:S01]  /*1910*/  USEL UR40, UR41, 0xc, UP0 ;  /* 0x0000000c29287887 */ /* 0x000fe20008000000 */
[----:B------:R-:W-:-:S03]  /*1920*/  UMOV UR5, URZ ;  /* 0x000000ff00057c82 */ /* 0x000fc60008000000 */
[----:B------:R-:W-:Y:S02]  /*1930*/  UIADD3 UR21, UPT, UPT, UR40, -0x1, URZ ;  /* 0xffffffff28157890 */ /* 0x000fe4000fffe0ff */
[----:B------:R-:W-:-:S03]  /*1940*/  UIADD3 UR43, UPT, UPT, UR41, -UR40, URZ ;  /* 0x80000028292b7290 */ /* 0x000fc6000fffe0ff */
[----:B------:R-:W-:-:S04]  /*1950*/  @UP2 UIADD3 UR21, UPT, UPT, UR40, URZ, URZ ;  /* 0x000000ff28152290 */ /* 0x000fc8000fffe0ff */
[----:B--234-:R-:W-:-:S12]  /*1960*/  UIADD3 UR21, UPT, UPT, UR21, 0x1, URZ ;  /* 0x0000000115157890 */ /* 0x01cfd8000fffe0ff */
.L_x_43:
[----:B------:R-:W-:Y:S01]  /*1970*/  UISETP.NE.AND UP0, UPT, UR54, URZ, UPT ;  /* 0x000000ff3600728c */ /* 0x000fe2000bf05270 */
[----:B------:R-:W2:Y:S08]  /*1980*/  S2UR UR54, SR_CgaCtaId ;  /* 0x00000000003679c3 */ /* 0x000eb00000008800 */
[----:B------:R-:W-:Y:S05]  /*1990*/  BRA.U UP0, `(.L_x_24) ;  /* 0x0000000100347547 */ /* 0x000fea000b800000 */
[----:B------:R-:W3:Y:S01]  /*19a0*/  S2R R0, SR_CgaCtaId ;  /* 0x0000000000007919 */ /* 0x000ee20000008800 */
[----:B------:R-:W-:-:S04]  /*19b0*/  MOV R2, 0x400 ;  /* 0x0000040000027802 */ /* 0x000fc80000000f00 */
[----:B---3--:R-:W-:Y:S02]  /*19c0*/  LEA R0, R0, R2, 0x18 ;  /* 0x0000000200007211 */ /* 0x008fe400078ec0ff */
[----:B------:R-:W-:-:S03]  /*19d0*/  SHF.L.U32 R2, R8, 0x1f, RZ ;  /* 0x0000001f08027819 */ /* 0x000fc600000006ff */
[----:B------:R-:W-:-:S04]  /*19e0*/  IMAD R0, R9, 0x8, R0 ;  /* 0x0000000809007824 */ /* 0x000fc800078e0200 */
[----:B------:R-:W3:Y:S02]  /*19f0*/  SYNCS.PHASECHK.TRANS64.TRYWAIT P0, [R0+URZ+0x170], R2 ;  /* 0x00017002000075a7 */ /* 0x000ee400080011ff */
[----:B---3--:R-:W-:Y:S05]  /*1a00*/  @!P0 BRA `(.L_x_25) ;  /* 0x00000060002c8947 */ /* 0x008fea0003800000 */
.L_x_131:
[----:B------:R-:W-:Y:S01]  /*1a10*/  VIADD R9, R9, 0x1 ;  /* 0x0000000109097836 */ /* 0x000fe20000000000 */
[----:B------:R3:W-:Y:S04]  /*1a20*/  SYNCS.ARRIVE.TRANS64.A1T0 RZ, [R0+URZ+0x160], RZ ;  /* 0x000160ff00ff79a7 */ /* 0x0007e800081000ff */
[----:B------:R-:W-:-:S04]  /*1a30*/  ISETP.NE.AND P0, PT, R9, 0x2, PT ;  /* 0x000000020900780c */ /* 0x000fc80003f05270 */
[----:B------:R-:W-:Y:S02]  /*1a40*/  SEL R9, R9, RZ, P0 ;  /* 0x000000ff09097207 */ /* 0x000fe40000000000 */
[----:B---3--:R-:W-:-:S04]  /*1a50*/  SEL R0, RZ, 0x1, P0 ;  /* 0x00000001ff007807 */ /* 0x008fc80000000000 */
[----:B------:R-:W-:-:S07]  /*1a60*/  LOP3.LUT R8, R8, R0, RZ, 0x3c, !PT ;  /* 0x0000000008087212 */ /* 0x000fce00078e3cff */
.L_x_24:
[----:B------:R-:W-:Y:S01]  /*1a70*/  UMOV UR6, 0x400 ;  /* 0x0000040000067882 */ /* 0x000fe20000000000 */
[----:B------:R-:W-:Y:S01]  /*1a80*/  SHF.L.U32 R0, R12, 0x1f, RZ ;  /* 0x0000001f0c007819 */ /* 0x000fe200000006ff */
[----:B--2---:R-:W-:Y:S02]  /*1a90*/  ULEA UR6, UR54, UR6, 0x18 ;  /* 0x0000000636067291 */ /* 0x004fe4000f8ec0ff */
[----:B------:R-:W-:Y:S02]  /*1aa0*/  UISETP.GE.U32.AND UP0, UPT, UR45, 0x3f, UPT ;  /* 0x0000003f2d00788c */ /* 0x000fe4000bf06070 */
[----:B------:R-:W-:Y:S02]  /*1ab0*/  ULEA UR4, UR5, UR6, 0x3 ;  /* 0x0000000605047291 */ /* 0x000fe4000f8e18ff */
[----:B------:R-:W-:Y:S02]  /*1ac0*/  USHF.L.U32 UR35, UR26, 0x6, URZ ;  /* 0x000000061a237899 */ /* 0x000fe400080006ff */
[----:B------:R-:W-:Y:S01]  /*1ad0*/  ULEA UR11, UR30, UR44, 0x6 ;  /* 0x0000002c1e0b7291 */ /* 0x000fe2000f8e30ff */
[----:B------:R-:W-:-:S04]  /*1ae0*/  UMOV UR13, URZ ;  /* 0x000000ff000d7c82 */ /* 0x000fc80008000000 */
[----:B------:R2:W3:Y:S01]  /*1af0*/  SYNCS.PHASECHK.TRANS64.TRYWAIT P0, [UR4+0x60], R0 ;  /* 0x00006000ff0075a7 */ /* 0x0004e20008001104 */
[----:B------:R-:W-:Y:S06]  /*1b00*/  BRA.U !UP0, `(.L_x_26) ;  /* 0x0000000108c07547 */ /* 0x000fec000b800000 */
[----:B------:R-:W-:Y:S01]  /*1b10*/  UMOV UR7, URZ ;  /* 0x000000ff00077c82 */ /* 0x000fe20008000000 */
[----:B------:R-:W-:-:S05]  /*1b20*/  UMOV UR4, UR5 ;  /* 0x0000000500047c82 */ /* 0x000fca0008000000 */
.L_x_32:
[----:B------:R-:W-:Y:S01]  /*1b30*/  ULEA UR33, UR4, UR6, 0x3 ;  /* 0x0000000604217291 */ /* 0x000fe2000f8e18ff */
[----:B---3--:R-:W-:Y:S01]  /*1b40*/  @!P3 MOV R2, 0x4000 ;  /* 0x000040000002b802 */ /* 0x008fe20000000f00 */
[----:B-1-34-:R-:W-:Y:S10]  /*1b50*/  @P0 BRA `(.L_x_27) ;  /* 0x00000000000c0947 */ /* 0x01aff40003800000 */
[----:B------:R-:W-:-:S04]  /*1b60*/  SHF.L.U32 R3, R12, 0x1f, RZ ;  /* 0x0000001f0c037819 */ /* 0x000fc800000006ff */
[----:B------:R-:W3:Y:S02]  /*1b70*/  SYNCS.PHASECHK.TRANS64.TRYWAIT P0, [UR33+0x60], R3 ;  /* 0x00006003ff0075a7 */ /* 0x000ee40008001121 */
[----:B---3--:R-:W-:Y:S05]  /*1b80*/  @!P0 BRA `(.L_x_28) ;  /* 0x0000005c00e08947 */ /* 0x008fea0003800000 */
.L_x_27:
[----:B------:R3:W-:Y:S01]  /*1b90*/  @!P3 SYNCS.ARRIVE.TRANS64 RZ, [UR33], R2 ;  /* 0x00000002ffffb9a7 */ /* 0x0007e20008000021 */
[----:B------:R-:W-:-:S04]  /*1ba0*/  ULOP3.LUT UR5, UR25, 0x2, URZ, 0xfc, !UPT ;  /* 0x0000000219057892 */ /* 0x000fc8000f8efcff */
[----:B------:R-:W-:-:S09]  /*1bb0*/  UISETP.NE.AND UP0, UPT, UR5, 0x2, UPT ;  /* 0x000000020500788c */ /* 0x000fd2000bf05270 */
[----:B------:R-:W-:Y:S05]  /*1bc0*/  BRA.U UP0, `(.L_x_29) ;  /* 0x0000000100047547 */ /* 0x000fea000b800000 */
[----:B-1----:R-:W-:Y:S05]  /*1bd0*/  BPT.TRAP 0x1 ;  /* 0x000000040000795c */ /* 0x002fea0000300000 */
.L_x_29:
[----:B------:R-:W-:Y:S04]  /*1be0*/  BSSY.RECONVERGENT B0, `(.L_x_30) ;  /* 0x0000003000007945 */ /* 0x000fe80003800200 */
[----:B------:R-:W-:Y:S05]  /*1bf0*/  @P2 BRA `(.L_x_31) ;  /* 0x0000000000042947 */ /* 0x000fea0003800000 */
[----:B-1----:R-:W-:Y:S05]  /*1c00*/  BPT.TRAP 0x1 ;  /* 0x000000040000795c */ /* 0x002fea0000300000 */
.L_x_31:
[----:B-1----:R-:W-:Y:S05]  /*1c10*/  BSYNC.RECONVERGENT B0 ;  /* 0x0000000000007941 */ /* 0x002fea0003800200 */
.L_x_30:
[----:B------:R-:W-:Y:S02]  /*1c20*/  UIADD3 UR5, UPT, UPT, UR4, 0x1, URZ ;  /* 0x0000000104057890 */ /* 0x000fe4000fffe0ff */
[----:B------:R-:W-:Y:S02]  /*1c30*/  ULEA UR32, UR4, UR6, 0xd ;  /* 0x0000000604207291 */ /* 0x000fe4000f8e68ff */
[----:B------:R-:W-:Y:S02]  /*1c40*/  UISETP.NE.AND UP0, UPT, UR5, 0xc, UPT ;  /* 0x0000000c0500788c */ /* 0x000fe4000bf05270 */
[----:B------:R-:W-:Y:S02]  /*1c50*/  USHF.L.U32 UR34, UR7, 0x5, URZ ;  /* 0x0000000507227899 */ /* 0x000fe400080006ff */
[----:B------:R-:W-:Y:S02]  /*1c60*/  USEL UR9, URZ, 0x1, UP0 ;  /* 0x00000001ff097887 */ /* 0x000fe40008000000 */
[----:B------:R-:W-:-:S02]  /*1c70*/  USEL UR5, UR5, URZ, UP0 ;  /* 0x000000ff05057287 */ /* 0x000fc40008000000 */
[----:B------:R-:W-:Y:S02]  /*1c80*/  UIADD3 UR14, UP0, UPT, UR28, 0x180, URZ ;  /* 0x000001801c0e7890 */ /* 0x000fe4000ff1e0ff */
[----:B------:R-:W-:Y:S01]  /*1c90*/  ULEA UR8, UR5, UR6, 0x3 ;  /* 0x0000000605087291 */ /* 0x000fe2000f8e18ff */
[----:B------:R-:W-:Y:S01]  /*1ca0*/  LOP3.LUT R12, R12, UR9, RZ, 0x3c, !PT ;  /* 0x000000090c0c7c12 */ /* 0x000fe2000f8e3cff */
[----:B------:R-:W-:Y:S02]  /*1cb0*/  ULEA UR4, UR4, UR24, 0xb ;  /* 0x0000001804047291 */ /* 0x000fe4000f8e58ff */
[----:B------:R-:W-:Y:S01]  /*1cc0*/  UIADD3 UR7, UPT, UPT, UR7, 0x1, URZ ;  /* 0x0000000107077890 */ /* 0x000fe2000fffe0ff */
[----:B--2---:R-:W-:Y:S01]  /*1cd0*/  SHF.L.U32 R0, R12, 0x1f, RZ ;  /* 0x0000001f0c007819 */ /* 0x004fe200000006ff */
[----:B------:R-:W-:Y:S02]  /*1ce0*/  UIADD3 UR16, UP1, UPT, UR28, 0x80, URZ ;  /* 0x000000801c107890 */ /* 0x000fe4000ff3e0ff */
[----:B------:R-:W-:Y:S01]  /*1cf0*/  UIADD3.X UR15, UPT, UPT, URZ, UR29, URZ, UP0, !UPT ;  /* 0x0000001dff0f7290 */ /* 0x000fe200087fe4ff */
[----:B------:R4:W1:Y:S01]  /*1d00*/  SYNCS.PHASECHK.TRANS64.TRYWAIT P0, [UR8+0x60], R0 ;  /* 0x00006000ff0075a7 */ /* 0x0008620008001108 */
[----:B------:R-:W-:-:S02]  /*1d10*/  ULEA UR4, UR4, UR6, 0x2 ;  /* 0x0000000604047291 */ /* 0x000fc4000f8e10ff */
[----:B------:R-:W-:Y:S02]  /*1d20*/  UISETP.NE.AND UP0, UPT, UR7, UR21, UPT ;  /* 0x000000150700728c */ /* 0x000fe4000bf05270 */
[----:B------:R-:W-:Y:S02]  /*1d30*/  UIADD3.X UR17, UPT, UPT, URZ, UR29, URZ, UP1, !UPT ;  /* 0x0000001dff117290 */ /* 0x000fe40008ffe4ff */
[----:B------:R-:W-:Y:S02]  /*1d40*/  UIADD3 UR32, UPT, UPT, UR32, 0x6800, URZ ;  /* 0x0000680020207890 */ /* 0x000fe4000fffe0ff */
[----:B------:R-:W-:Y:S01]  /*1d50*/  UIADD3 UR8, UPT, UPT, UR4, 0x1e800, URZ ;  /* 0x0001e80004087890 */ /* 0x000fe2000fffe0ff */
[----:B------:R-:W-:Y:S01]  /*1d60*/  UMOV UR18, 0x0 ;  /* 0x0000000000127882 */ /* 0x000fe20000000000 */
[----:B------:R-:W-:Y:S01]  /*1d70*/  UMOV UR19, 0x10000000 ;  /* 0x1000000000137882 */ /* 0x000fe20000000000 */
[----:B------:R-:W-:Y:S01]  /*1d80*/  UMOV UR4, 0xf0000 ;  /* 0x000f000000047882 */ /* 0x000fe20000000000 */
[----:B------:R-:W-:Y:S01]  /*1d90*/  UMOV UR12, UR36 ;  /* 0x00000024000c7c82 */ /* 0x000fe20008000000 */
[----:B------:R-:W-:Y:S01]  /*1da0*/  UMOV UR9, UR33 ;  /* 0x0000002100097c82 */ /* 0x000fe20008000000 */
[----:B------:R-:W-:Y:S01]  /*1db0*/  UMOV UR10, UR34 ;  /* 0x00000022000a7c82 */ /* 0x000fe20008000000 */
[----:B------:R-:W-:Y:S01]  /*1dc0*/  UTMALDG.3D [UR32], [UR16], desc[UR18] ;  /* 0x00001220100075b4 */ /* 0x000fe20008011000 */
[----:B------:R-:W-:Y:S01]  /*1dd0*/  UMOV UR13, UR21 ;  /* 0x00000015000d7c82 */ /* 0x000fe20008000000 */
[----:B------:R2:W-:Y:S02]  /*1de0*/  UTMALDG.3D.MULTICAST [UR8], [UR14], UR4, desc[UR18] ;  /* 0x000012080e0073b4 */ /* 0x0005e40008011804 */
[----:B--2---:R-:W-:Y:S01]  /*1df0*/  UMOV UR4, UR5 ;  /* 0x0000000500047c82 */ /* 0x004fe20008000000 */
[----:B------:R-:W-:Y:S05]  /*1e00*/  BRA.U UP0, `(.L_x_32) ;  /* 0xfffffffd00487547 */ /* 0x000fea000b83ffff */
.L_x_26:
[----:B------:R-:W-:Y:S01]  /*1e10*/  ULEA UR4, UR5, UR6, 0x3 ;  /* 0x0000000605047291 */ /* 0x000fe2000f8e18ff */
[----:B--2-4-:R-:W-:Y:S01]  /*1e20*/  SHF.L.U32 R0, R12, 0x1f, RZ ;  /* 0x0000001f0c007819 */ /* 0x014fe200000006ff */
[----:B------:R-:W-:Y:S01]  /*1e30*/  @!P1 SYNCS.ARRIVE.TRANS64.A1T0 RZ, [UR6+0xf8], RZ ;  /* 0x0000f8ffffff99a7 */ /* 0x000fe20008100006 */
[----:B------:R-:W-:-:S06]  /*1e40*/  UISETP.GT.AND UP0, UPT, UR41, UR40, UPT ;  /* 0x000000282900728c */ /* 0x000fcc000bf04270 */
[----:B-1-3--:R1:W2:Y:S03]  /*1e50*/  SYNCS.PHASECHK.TRANS64.TRYWAIT P0, [UR4+0x60], R0 ;  /* 0x00006000ff0075a7 */ /* 0x00a2a60008001104 */
[----:B------:R-:W-:Y:S05]  /*1e60*/  BRA.U !UP0, `(.L_x_33) ;  /* 0x0000000108c47547 */ /* 0x000fea000b800000 */
[----:B------:R-:W-:Y:S01]  /*1e70*/  UIADD3 UR26, UPT, UPT, UR43, UR13, URZ ;  /* 0x0000000d2b1a7290 */ /* 0x000fe2000fffe0ff */
[----:B------:R-:W-:-:S11]  /*1e80*/  UMOV UR4, UR5 ;  /* 0x0000000500047c82 */ /* 0x000fd60008000000 */
.L_x_39:
[----:B------:R-:W-:Y:S01]  /*1e90*/  ULEA UR17, UR4, UR6, 0x3 ;  /* 0x0000000604117291 */ /* 0x000fe2000f8e18ff */
[----:B--2---:R-:W-:Y:S01]  /*1ea0*/  @!P3 MOV R2, 0x4000 ;  /* 0x000040000002b802 */ /* 0x004fe20000000f00 */
[----:B--2-4-:R-:W-:Y:S10]  /*1eb0*/  @P0 BRA `(.L_x_34) ;  /* 0x00000000000c0947 */ /* 0x014ff40003800000 */
[----:B------:R-:W-:-:S04]  /*1ec0*/  SHF.L.U32 R3, R12, 0x1f, RZ ;  /* 0x0000001f0c037819 */ /* 0x000fc800000006ff */
[----:B------:R-:W2:Y:S02]  /*1ed0*/  SYNCS.PHASECHK.TRANS64.TRYWAIT P0, [UR17+0x60], R3 ;  /* 0x00006003ff0075a7 */ /* 0x000ea40008001111 */
[----:B--2---:R-:W-:Y:S05]  /*1ee0*/  @!P0 BRA `(.L_x_35) ;  /* 0x0000005c00208947 */ /* 0x004fea0003800000 */
.L_x_34:
[----:B------:R2:W-:Y:S01]  /*1ef0*/  @!P3 SYNCS.ARRIVE.TRANS64 RZ, [UR17], R2 ;  /* 0x00000002ffffb9a7 */ /* 0x0005e20008000011 */
[----:B------:R-:W-:-:S04]  /*1f00*/  ULOP3.LUT UR5, UR25, 0x2, URZ, 0xfc, !UPT ;  /* 0x0000000219057892 */ /* 0x000fc8000f8efcff */
[----:B------:R-:W-:-:S09]  /*1f10*/  UISETP.NE.AND UP0, UPT, UR5, 0x2, UPT ;  /* 0x000000020500788c */ /* 0x000fd2000bf05270 */
[----:B------:R-:W-:Y:S05]  /*1f20*/  BRA.U UP0, `(.L_x_36) ;  /* 0x0000000100047547 */ /* 0x000fea000b800000 */
[----:B------:R-:W-:Y:S05]  /*1f30*/  BPT.TRAP 0x1 ;  /* 0x000000040000795c */ /* 0x000fea0000300000 */
.L_x_36:
[----:B------:R-:W-:Y:S04]  /*1f40*/  BSSY.RECONVERGENT B0, `(.L_x_37) ;  /* 0x0000003000007945 */ /* 0x000fe80003800200 */
[----:B------:R-:W-:Y:S05]  /*1f50*/  @P2 BRA `(.L_x_38) ;  /* 0x0000000000042947 */ /* 0x000fea0003800000 */
[----:B------:R-:W-:Y:S05]  /*1f60*/  BPT.TRAP 0x1 ;  /* 0x000000040000795c */ /* 0x000fea0000300000 */
.L_x_38:
[----:B------:R-:W-:Y:S05]  /*1f70*/  BSYNC.RECONVERGENT B0 ;  /* 0x0000000000007941 */ /* 0x000fea0003800200 */
.L_x_37:
[----:B------:R-:W-:Y:S02]  /*1f80*/  UIADD3 UR5, UPT, UPT, UR4, 0x1, URZ ;  /* 0x0000000104057890 */ /* 0x000fe4000fffe0ff */
[----:B------:R-:W-:Y:S02]  /*1f90*/  ULEA UR16, UR4, UR6, 0xd ;  /* 0x0000000604107291 */ /* 0x000fe4000f8e68ff */
[----:B------:R-:W-:Y:S02]  /*1fa0*/  UISETP.NE.AND UP0, UPT, UR5, 0xc, UPT ;  /* 0x0000000c0500788c */ /* 0x000fe4000bf05270 */
[----:B------:R-:W-:Y:S02]  /*1fb0*/  ULEA UR4, UR4, UR24, 0xb ;  /* 0x0000001804047291 */ /* 0x000fe4000f8e58ff */
[----:B------:R-:W-:Y:S02]  /*1fc0*/  USEL UR8, URZ, 0x1, UP0 ;  /* 0x00000001ff087887 */ /* 0x000fe40008000000 */
[----:B------:R-:W-:-:S02]  /*1fd0*/  USEL UR5, UR5, URZ, UP0 ;  /* 0x000000ff05057287 */ /* 0x000fc40008000000 */
[----:B------:R-:W-:Y:S02]  /*1fe0*/  UIADD3 UR22, UP1, UPT, UR28, 0x80, URZ ;  /* 0x000000801c167890 */ /* 0x000fe4000ff3e0ff */
[----:B------:R-:W-:Y:S01]  /*1ff0*/  UIADD3 UR14, UP0, UPT, UR28, 0x180, URZ ;  /* 0x000001801c0e7890 */ /* 0x000fe2000ff1e0ff */
[----:B------:R-:W-:Y:S01]  /*2000*/  LOP3.LUT R12, R12, UR8, RZ, 0x3c, !PT ;  /* 0x000000080c0c7c12 */ /* 0x000fe2000f8e3cff */
[----:B------:R-:W-:Y:S02]  /*2010*/  ULEA UR4, UR4, UR6, 0x2 ;  /* 0x0000000604047291 */ /* 0x000fe4000f8e10ff */
[----:B------:R-:W-:Y:S01]  /*2020*/  ULEA UR7, UR5, UR6, 0x3 ;  /* 0x0000000605077291 */ /* 0x000fe2000f8e18ff */
[----:B-1----:R-:W-:Y:S01]  /*2030*/  SHF.L.U32 R0, R12, 0x1f, RZ ;  /* 0x0000001f0c007819 */ /* 0x002fe200000006ff */
[----:B------:R-:W-:Y:S02]  /*2040*/  USHF.L.U32 UR18, UR13, 0x5, URZ ;  /* 0x000000050d127899 */ /* 0x000fe400080006ff */
[----:B------:R-:W-:-:S02]  /*2050*/  UIADD3 UR16, UPT, UPT, UR16, 0x6800, URZ ;  /* 0x0000680010107890 */ /* 0x000fc4000fffe0ff */
[----:B------:R-:W-:Y:S02]  /*2060*/  UIADD3.X UR23, UPT, UPT, URZ, UR29, URZ, UP1, !UPT ;  /* 0x0000001dff177290 */ /* 0x000fe40008ffe4ff */
[----:B------:R-:W-:Y:S01]  /*2070*/  UIADD3 UR8, UPT, UPT, UR4, 0x1e800, URZ ;  /* 0x0001e80004087890 */ /* 0x000fe2000fffe0ff */
[----:B------:R3:W4:Y:S01]  /*2080*/  SYNCS.PHASECHK.TRANS64.TRYWAIT P0, [UR7+0x60], R0 ;  /* 0x00006000ff0075a7 */ /* 0x0007220008001107 */
[----:B------:R-:W-:Y:S01]  /*2090*/  UIADD3.X UR15, UPT, UPT, URZ, UR29, URZ, UP0, !UPT ;  /* 0x0000001dff0f7290 */ /* 0x000fe200087fe4ff */
[----:B------:R-:W-:Y:S01]  /*20a0*/  UMOV UR30, 0x0 ;  /* 0x00000000001e7882 */ /* 0x000fe20000000000 */
[----:B------:R-:W-:Y:S01]  /*20b0*/  UMOV UR31, 0x10000000 ;  /* 0x10000000001f7882 */ /* 0x000fe20000000000 */
[----:B------:R-:W-:Y:S01]  /*20c0*/  UMOV UR19, UR35 ;  /* 0x0000002300137c82 */ /* 0x000fe20008000000 */
[----:B------:R-:W-:Y:S01]  /*20d0*/  UMOV UR20, UR36 ;  /* 0x0000002400147c82 */ /* 0x000fe20008000000 */
[----:B------:R-:W-:Y:S01]  /*20e0*/  UMOV UR7, 0xf0000 ;  /* 0x000f000000077882 */ /* 0x000fe20000000000 */
[----:B------:R-:W-:Y:S01]  /*20f0*/  UMOV UR12, UR36 ;  /* 0x00000024000c7c82 */ /* 0x000fe20008000000 */
[----:B------:R-:W-:Y:S01]  /*2100*/  UMOV UR9, UR17 ;  /* 0x0000001100097c82 */ /* 0x000fe20008000000 */
[----:B------:R-:W-:Y:S01]  /*2110*/  UMOV UR10, UR18 ;  /* 0x00000012000a7c82 */ /* 0x000fe20008000000 */
[----:B------:R3:W-:Y:S01]  /*2120*/  UTMALDG.3D [UR16], [UR22], desc[UR30] ;  /* 0x00001e10160075b4 */ /* 0x0007e20008011000 */
[----:B------:R-:W-:Y:S01]  /*2130*/  UIADD3 UR13, UPT, UPT, UR13, 0x1, URZ ;  /* 0x000000010d0d7890 */ /* 0x000fe2000fffe0ff */
[----:B------:R-:W-:-:S03]  /*2140*/  UMOV UR4, UR5 ;  /* 0x0000000500047c82 */ /* 0x000fc60008000000 */
[----:B------:R-:W-:Y:S01]  /*2150*/  UISETP.NE.AND UP0, UPT, UR13, UR26, UPT ;  /* 0x0000001a0d00728c */ /* 0x000fe2000bf05270 */
[----:B------:R3:W-:Y:S08]  /*2160*/  UTMALDG.3D.MULTICAST [UR8], [UR14], UR7, desc[UR30] ;  /* 0x00001e080e0073b4 */ /* 0x0007f00008011807 */
[----:B---3--:R-:W-:Y:S05]  /*2170*/  BRA.U UP0, `(.L_x_39) ;  /* 0xfffffffd00447547 */ /* 0x008fea000b83ffff */
.L_x_33:
[C---:B------:R-:W-:Y:S01]  /*2180*/  LEA R3, R11.reuse, UR6, 0x3 ;  /* 0x000000060b037c11 */ /* 0x040fe2000f8e18ff */
[----:B------:R-:W-:Y:S01]  /*2190*/  NOP ;  /* 0x0000000000007918 */ /* 0x000fe20000000000 */
[----:B-1----:R-:W-:Y:S02]  /*21a0*/  SHF.L.U32 R0, R10, 0x1f, RZ ;  /* 0x0000001f0a007819 */ /* 0x002fe400000006ff */
[----:B------:R-:W-:Y:S02]  /*21b0*/  LEA R4, R11, UR6, 0x4 ;  /* 0x000000060b047c11 */ /* 0x000fe4000f8e20ff */
[----:B--2-4-:R-:W1:Y:S02]  /*21c0*/  SYNCS.PHASECHK.TRANS64.TRYWAIT P0, [R3+URZ+0x100], R0 ;  /* 0x00010000030075a7 */ /* 0x014e6400080011ff */
[----:B-1----:R-:W-:Y:S05]  /*21d0*/  @!P0 BRA `(.L_x_40) ;  /* 0x00000058007c8947 */ /* 0x002fea0003800000 */
.L_x_134:
[----:B------:R-:W2:Y:S01]  /*21e0*/  LDS.128 R4, [R4+0x190] ;  /* 0x0001900004047984 */ /* 0x000ea20000000c00 */
[----:B------:R-:W-:Y:S01]  /*21f0*/  UISETP.GE.AND UP0, UPT, UR42, 0x1, UPT ;  /* 0x000000012a00788c */ /* 0x000fe2000bf06270 */
[----:B------:R-:W-:Y:S01]  /*2200*/  @!PT LDS RZ, [RZ] ;  /* 0x00000000fffff984 */ /* 0x000fe20000000800 */
[----:B------:R-:W-:Y:S01]  /*2210*/  @!PT LDS RZ, [RZ] ;  /* 0x00000000fffff984 */ /* 0x000fe20000000800 */
[----:B------:R-:W-:Y:S01]  /*2220*/  @!PT LDS RZ, [RZ] ;  /* 0x00000000fffff984 */ /* 0x000fe20000000800 */
[----:B------:R-:W-:Y:S01]  /*2230*/  @!PT LDS RZ, [RZ] ;  /* 0x00000000fffff984 */ /* 0x000fe20000000800 */
[----:B------:R3:W-:Y:S06]  /*2240*/  MEMBAR.ALL.CTA ;  /* 0x0000000000007992 */ /* 0x0007ec0000008000 */
[----:B---3--:R-:W3:Y:S01]  /*2250*/  FENCE.VIEW.ASYNC.S ;  /* 0x00000000000073c6 */ /* 0x008ee20000000000 */
[----:B--2---:R-:W-:-:S13]  /*2260*/  LOP3.LUT P0, RZ, R6, 0x1, RZ, 0xc0, !PT ;  /* 0x0000000106ff7812 */ /* 0x004fda000780c0ff */
[----:B---3--:R-:W-:Y:S01]  /*2270*/  VOTEU.ANY UP1, P0 ;  /* 0x0000000000ff7886 */ /* 0x008fe20000020100 */
[----:B------:R-:W-:-:S13]  /*2280*/  PLOP3.LUT P0, PT, PT, PT, UP1, 0x80, 0x8 ;  /* 0x000000000008781c */ /* 0x000fda0003f0f018 */
[----:B-1----:R-:W-:Y:S02]  /*2290*/  @P0 LOP3.LUT R0, R5, 0xffff, RZ, 0xc0, !PT ;  /* 0x0000ffff05000812 */ /* 0x002fe400078ec0ff */
[----:B------:R-:W-:Y:S02]  /*22a0*/  @P0 MOV R2, R4 ;  /* 0x0000000400020202 */ /* 0x000fe40000000f00 */
[----:B------:R-:W-:Y:S01]  /*22b0*/  @P0 R2UR UR7, R0 ;  /* 0x00000000000702ca */ /* 0x000fe200000e0000 */
[----:B------:R-:W-:Y:S01]  /*22c0*/  VIADD R0, R3, 0x110 ;  /* 0x0000011003007836 */ /* 0x000fe20000000000 */
[----:B------:R-:W-:Y:S02]  /*22d0*/  @P0 SHF.R.U32.HI R4, RZ, 0x10, R5 ;  /* 0x00000010ff040819 */ /* 0x000fe40000011605 */
[----:B------:R-:W-:Y:S02]  /*22e0*/  @P0 R2UR UR8, R2 ;  /* 0x00000000020802ca */ /* 0x000fe400000e0000 */
[----:B------:R-:W-:-:S02]  /*22f0*/  PRMT R0, RZ, 0x654, R0 ;  /* 0x00000654ff007816 */ /* 0x000fc40000000000 */
[----:B------:R-:W-:Y:S02]  /*2300*/  @P0 R2UR UR4, R4 ;  /* 0x00000000040402ca */ /* 0x000fe400000e0000 */
[----:B------:R1:W-:Y:S03]  /*2310*/  SYNCS.ARRIVE.TRANS64.RED.A1T0 RZ, [R0+URZ], RZ ;  /* 0x000000ff00ff79a7 */ /* 0x0003e600081004ff */
[----:B------:R-:W-:-:S04]  /*2320*/  @UP1 UMOV UR27, UR7 ;  /* 0x00000007001b1c82 */ /* 0x000fc80008000000 */
[----:B------:R-:W-:-:S04]  /*2330*/  @UP1 UMOV UR37, UR8 ;  /* 0x0000000800251c82 */ /* 0x000fc80008000000 */
[----:B------:R-:W-:Y:S01]  /*2340*/  @UP1 UMOV UR36, UR4 ;  /* 0x0000000400241c82 */ /* 0x000fe20008000000 */
[----:B------:R-:W-:Y:S05]  /*2350*/  BRA.U !UP0, `(.L_x_41) ;  /* 0x0000000108d47547 */ /* 0x000fea000b800000 */
[----:B------:R-:W2:Y:S01]  /*2360*/  LDCU.128 UR12, c[0x0][0xb10] ;  /* 0x00016200ff0c77ac */ /* 0x000ea20008000c00 */
[----:B------:R-:W3:Y:S01]  /*2370*/  LDCU UR26, c[0x0][0xb20] ;  /* 0x00016400ff1a77ac */ /* 0x000ee20008000800 */
[----:B------:R-:W4:Y:S01]  /*2380*/  LDCU UR20, c[0x0][0xb0c] ;  /* 0x00016180ff1477ac */ /* 0x000f220008000800 */
[----:B------:R-:W1:Y:S01]  /*2390*/  LDCU.64 UR10, c[0x0][0xb28] ;  /* 0x00016500ff0a77ac */ /* 0x000e620008000a00 */
[----:B------:R-:W-:Y:S02]  /*23a0*/  UISETP.NE.AND UP3, UPT, UR42, 0x1, UPT ;  /* 0x000000012a00788c */ /* 0x000fe4000bf65270 */
[----:B--2---:R-:W-:Y:S02]  /*23b0*/  UIMAD.WIDE.U32 UR16, UR38, UR15, URZ ;  /* 0x0000000f261072a5 */ /* 0x004fe4000f8e00ff */
[----:B------:R-:W-:Y:S02]  /*23c0*/  UIMAD.WIDE.U32 UR8, UR39, UR12, URZ ;  /* 0x0000000c270872a5 */ /* 0x000fe4000f8e00ff */
[----:B------:R-:W-:-:S02]  /*23d0*/  UISETP.NE.AND UP0, UPT, UR14, 0x1, UPT ;  /* 0x000000010e00788c */ /* 0x000fc4000bf05270 */
[----:B------:R-:W-:Y:S01]  /*23e0*/  UIMAD.WIDE.U32 UR22, UR27, UR15, URZ ;  /* 0x0000000f1b1672a5 */ /* 0x000fe2000f8e00ff */
[----:B------:R-:W-:Y:S02]  /*23f0*/  UMOV UR16, UR17 ;  /* 0x0000001100107c82 */ /* 0x000fe40008000000 */
[----:B------:R-:W-:Y:S01]  /*2400*/  UMOV UR8, UR9 ;  /* 0x0000000900087c82 */ /* 0x000fe20008000000 */
[----:B---3--:R-:W-:Y:S02]  /*2410*/  USHF.R.U32.HI UR16, URZ, UR26, UR16 ;  /* 0x0000001aff107299 */ /* 0x008fe40008011610 */
[----:B----4-:R-:W-:Y:S02]  /*2420*/  UISETP.NE.AND UP2, UPT, UR20, 0x1, UPT ;  /* 0x000000011400788c */ /* 0x010fe4000bf45270 */
[----:B------:R-:W-:Y:S02]  /*2430*/  USHF.R.U32.HI UR8, URZ, UR13, UR8 ;  /* 0x0000000dff087299 */ /* 0x000fe40008011608 */
[----:B------:R-:W-:-:S02]  /*2440*/  USEL UR7, UR38, UR16, !UP0 ;  /* 0x0000001026077287 */ /* 0x000fc4000c000000 */
[----:B------:R-:W-:Y:S02]  /*2450*/  USEL UR8, UR39, UR8, !UP2 ;  /* 0x0000000827087287 */ /* 0x000fe4000d000000 */
[----:B-1----:R-:W-:Y:S01]  /*2460*/  UIMAD.WIDE.U32 UR16, UR7, UR10, URZ ;  /* 0x0000000a071072a5 */ /* 0x002fe2000f8e00ff */
[----:B------:R-:W-:Y:S01]  /*2470*/  UMOV UR4, UR23 ;  /* 0x0000001700047c82 */ /* 0x000fe20008000000 */
[----:B------:R-:W-:Y:S02]  /*2480*/  UIMAD.WIDE.U32 UR18, UR37, UR12, URZ ;  /* 0x0000000c251272a5 */ /* 0x000fe4000f8e00ff */
[----:B------:R-:W-:-:S03]  /*2490*/  UIMAD.WIDE.U32 UR22, UR8, UR10, URZ ;  /* 0x0000000a081672a5 */ /* 0x000fc6000f8e00ff */
[----:B------:R-:W-:Y:S01]  /*24a0*/  UMOV UR16, UR17 ;  /* 0x0000001100107c82 */ /* 0x000fe20008000000 */
[----:B------:R-:W-:Y:S02]  /*24b0*/  USHF.R.U32.HI UR4, URZ, UR26, UR4 ;  /* 0x0000001aff047299 */ /* 0x000fe40008011604 */
[----:B------:R-:W-:Y:S01]  /*24c0*/  @UP3 USHF.R.U32.HI UR7, URZ, UR11, UR16 ;  /* 0x0000000bff073299 */ /* 0x000fe20008011610 */
[----:B------:R-:W-:Y:S01]  /*24d0*/  UMOV UR18, UR19 ;  /* 0x0000001300127c82 */ /* 0x000fe20008000000 */
[----:B------:R-:W-:Y:S01]  /*24e0*/  UMOV UR22, UR23 ;  /* 0x0000001700167c82 */ /* 0x000fe20008000000 */
[----:B------:R-:W-:Y:S02]  /*24f0*/  USHF.R.U32.HI UR13, URZ, UR13, UR18 ;  /* 0x0000000dff0d7299 */ /* 0x000fe40008011612 */
[----:B------:R-:W-:Y:S02]  /*2500*/  USEL UR4, UR27, UR4, !UP0 ;  /* 0x000000041b047287 */ /* 0x000fe4000c000000 */
[----:B------:R-:W-:-:S02]  /*2510*/  @UP3 USHF.R.U32.HI UR8, URZ, UR11, UR22 ;  /* 0x0000000bff083299 */ /* 0x000fc40008011616 */
[----:B------:R-:W-:Y:S02]  /*2520*/  UIMAD UR9, UR42, UR7, URZ ;  /* 0x000000072a0972a4 */ /* 0x000fe4000f8e02ff */
[----:B------:R-:W-:Y:S02]  /*2530*/  USEL UR7, UR37, UR13, !UP2 ;  /* 0x0000000d25077287 */ /* 0x000fe4000d000000 */
[----:B------:R-:W-:Y:S02]  /*2540*/  UIMAD UR12, UR42, UR8, URZ ;  /* 0x000000082a0c72a4 */ /* 0x000fe4000f8e02ff */
[----:B------:R-:W-:Y:S02]  /*2550*/  UISETP.GE.AND UP0, UPT, UR4, UR9, UPT ;  /* 0x000000090400728c */ /* 0x000fe4000bf06270 */
[----:B------:R-:W-:Y:S02]  /*2560*/  UIMAD.WIDE.U32 UR16, UR4, UR10, URZ ;  /* 0x0000000a041072a5 */ /* 0x000fe4000f8e00ff */
[----:B------:R-:W-:-:S02]  /*2570*/  UISETP.GE.OR UP0, UPT, UR7, UR12, UP0 ;  /* 0x0000000c0700728c */ /* 0x000fc40008706670 */
[----:B------:R-:W-:Y:S02]  /*2580*/  UIMAD.WIDE.U32 UR12, UR7, UR10, URZ ;  /* 0x0000000a070c72a5 */ /* 0x000fe4000f8e00ff */
[----:B------:R-:W-:Y:S01]  /*2590*/  UIADD3 UR15, UPT, UPT, -UR4, URZ, URZ ;  /* 0x000000ff040f7290 */ /* 0x000fe2000fffe1ff */
[----:B------:R-:W-:Y:S01]  /*25a0*/  UMOV UR10, UR17 ;  /* 0x00000011000a7c82 */ /* 0x000fe20008000000 */
[----:B------:R-:W-:Y:S02]  /*25b0*/  UIADD3 UR12, UPT, UPT, -UR7, URZ, URZ ;  /* 0x000000ff070c7290 */ /* 0x000fe4000fffe1ff */
[----:B------:R-:W-:-:S03]  /*25c0*/  USHF.R.U32.HI UR10, URZ, UR11, UR10 ;  /* 0x0000000bff0a7299 */ /* 0x000fc6000801160a */
[----:B------:R-:W-:Y:S01]  /*25d0*/  @!UP0 UMOV UR9, UR13 ;  /* 0x0000000d00098c82 */ /* 0x000fe20008000000 */
[----:B------:R-:W-:Y:S02]  /*25e0*/  UIMAD UR15, UR14, UR15, UR27 ;  /* 0x0000000f0e0f72a4 */ /* 0x000fe4000f8e021b */
[----:B------:R-:W-:Y:S02]  /*25f0*/  USEL UR10, UR4, UR10, !UP3 ;  /* 0x0000000a040a7287 */ /* 0x000fe4000d800000 */
[----:B------:R-:W-:Y:S02]  /*2600*/  @!UP0 USHF.R.U32.HI UR9, URZ, UR11, UR9 ;  /* 0x0000000bff098299 */ /* 0x000fe40008011609 */
[----:B------:R-:W-:Y:S02]  /*2610*/  UIADD3 UR11, UPT, UPT, -UR10, URZ, URZ ;  /* 0x000000ff0a0b7290 */ /* 0x000fe4000fffe1ff */
[----:B------:R-:W-:Y:S02]  /*2620*/  @!UP0 USEL UR9, UR7, UR9, !UP3 ;  /* 0x0000000907098287 */ /* 0x000fe4000d800000 */
[----:B------:R-:W-:-:S02]  /*2630*/  UIMAD UR11, UR42, UR11, UR4 ;  /* 0x0000000b2a0b72a4 */ /* 0x000fc4000f8e0204 */
[----:B------:R-:W-:Y:S02]  /*2640*/  @!UP0 UIADD3 UR10, UPT, UPT, UR10, -UR9, URZ ;  /* 0x800000090a0a8290 */ /* 0x000fe4000fffe0ff */
[----:B------:R-:W-:Y:S02]  /*2650*/  @!UP0 UIMAD UR9, UR11, UR8, UR9 ;  /* 0x000000080b0982a4 */ /* 0x000fe4000f8e0209 */
[----:B------:R-:W-:Y:S02]  /*2660*/  @!UP0 UIMAD UR4, UR42, UR10, UR7 ;  /* 0x0000000a2a0482a4 */ /* 0x000fe4000f8e0207 */
[----:B------:R-:W-:Y:S02]  /*2670*/  UIMAD UR8, UR20, UR12, UR37 ;  /* 0x0000000c140872a4 */ /* 0x000fe4000f8e0225 */
[----:B------:R-:W-:Y:S01]  /*2680*/  UIMAD UR27, UR4, UR14, UR15 ;  /* 0x0000000e041b72a4 */ /* 0x000fe2000f8e020f */
[----:B------:R-:W-:Y:S02]  /*2690*/  @!UP0 UMOV UR7, UR9 ;  /* 0x0000000900078c82 */ /* 0x000fe40008000000 */
[----:B------:R-:W-:-:S12]  /*26a0*/  UIMAD UR37, UR7, UR20, UR8 ;  /* 0x00000014072572a4 */ /* 0x000fd8000f8e0208 */
.L_x_41:
[----:B------:R-:W2:Y:S02]  /*26b0*/  LDCU UR4, c[0x0][0xb30] ;  /* 0x00016600ff0477ac */ /* 0x000ea40008000800 */
[----:B--2---:R-:W-:-:S09]  /*26c0*/  UISETP.NE.AND UP0, UPT, UR4, 0x1, UPT ;  /* 0x000000010400788c */ /* 0x004fd2000bf05270 */
[----:B------:R-:W-:Y:S05]  /*26d0*/  BRA.U UP0, `(.L_x_42) ;  /* 0x0000000100447547 */ /* 0x000fea000b800000 */
[----:B------:R-:W2:Y:S01]  /*26e0*/  LDCU.128 UR12, c[0x0][0xb10] ;  /* 0x00016200ff0c77ac */ /* 0x000ea20008000c00 */
[----:B------:R-:W3:Y:S01]  /*26f0*/  LDCU UR16, c[0x0][0xb0c] ;  /* 0x00016180ff1077ac */ /* 0x000ee20008000800 */
[----:B------:R-:W4:Y:S01]  /*2700*/  LDCU UR17, c[0x0][0xb20] ;  /* 0x00016400ff1177ac */ /* 0x000f220008000800 */
[----:B--2---:R-:W-:Y:S02]  /*2710*/  UIMAD.WIDE.U32 UR10, UR37, UR12, URZ ;  /* 0x0000000c250a72a5 */ /* 0x004fe4000f8e00ff */
[----:B------:R-:W-:Y:S02]  /*2720*/  UIMAD.WIDE.U32 UR8, UR27, UR15, URZ ;  /* 0x0000000f1b0872a5 */ /* 0x000fe4000f8e00ff */
[----:B---3--:R-:W-:Y:S02]  /*2730*/  UISETP.NE.AND UP2, UPT, UR16, 0x1, UPT ;  /* 0x000000011000788c */ /* 0x008fe4000bf45270 */
[----:B------:R-:W-:Y:S01]  /*2740*/  UISETP.NE.AND UP0, UPT, UR14, 0x1, UPT ;  /* 0x000000010e00788c */ /* 0x000fe2000bf05270 */
[----:B------:R-:W-:-:S02]  /*2750*/  UMOV UR7, UR11 ;  /* 0x0000000b00077c82 */ /* 0x000fc40008000000 */
[----:B------:R-:W-:Y:S01]  /*2760*/  UMOV UR4, UR9 ;  /* 0x0000000900047c82 */ /* 0x000fe20008000000 */
[----:B------:R-:W-:Y:S02]  /*2770*/  USHF.R.U32.HI UR7, URZ, UR13, UR7 ;  /* 0x0000000dff077299 */ /* 0x000fe40008011607 */
[----:B----4-:R-:W-:Y:S02]  /*2780*/  USHF.R.U32.HI UR4, URZ, UR17, UR4 ;  /* 0x00000011ff047299 */ /* 0x010fe40008011604 */
[----:B------:R-:W-:Y:S02]  /*2790*/  USEL UR7, UR37, UR7, !UP2 ;  /* 0x0000000725077287 */ /* 0x000fe4000d000000 */
[----:B------:R-:W-:-:S04]  /*27a0*/  USEL UR4, UR27, UR4, !UP0 ;  /* 0x000000041b047287 */ /* 0x000fc8000c000000 */
[----:B------:R-:W-:Y:S02]  /*27b0*/  UIADD3 UR8, UPT, UPT, UR7, -UR4, URZ ;  /* 0x8000000407087290 */ /* 0x000fe4000fffe0ff */
[----:B------:R-:W-:Y:S02]  /*27c0*/  UIADD3 UR4, UPT, UPT, -UR7, UR4, URZ ;  /* 0x0000000407047290 */ /* 0x000fe4000fffe1ff */
[----:B------:R-:W-:Y:S02]  /*27d0*/  UIMAD UR27, UR8, UR14, UR27 ;  /* 0x0000000e081b72a4 */ /* 0x000fe4000f8e021b */
[----:B------:R-:W-:-:S12]  /*27e0*/  UIMAD UR37, UR4, UR16, UR37 ;  /* 0x00000010042572a4 */ /* 0x000fd8000f8e0225 */
.L_x_42:
[----:B------:R-:W-:Y:S01]  /*27f0*/  VIADD R11, R11, 0x1 ;  /* 0x000000010b0b7836 */ /* 0x000fe20000000000 */
[----:B------:R-:W-:Y:S02]  /*2800*/  R2UR UR7, R55 ;  /* 0x00000000370772ca */ /* 0x000fe400000e0000 */
[----:B------:R-:W-:Y:S02]  /*2810*/  R2UR UR4, R54 ;  /* 0x00000000360472ca */ /* 0x000fe400000e0000 */
[C---:B------:R-:W-:Y:S02]  /*2820*/  ISETP.NE.AND P0, PT, R11.reuse, 0x2, PT ;  /* 0x000000020b00780c */ /* 0x040fe40003f05270 */
[----:B------:R-:W-:Y:S02]  /*2830*/  PLOP3.LUT P1, PT, PT, PT, PT, 0x80, 0x8 ;  /* 0x000000000008781c */ /* 0x000fe40003f2f070 */
[----:B-1----:R-:W-:Y:S02]  /*2840*/  SEL R0, RZ, 0x1, P0 ;  /* 0x00000001ff007807 */ /* 0x002fe40000000000 */
[----:B------:R-:W-:-:S02]  /*2850*/  SEL R11, R11, RZ, P0 ;  /* 0x000000ff0b0b7207 */ /* 0x000fc40000000000 */
[----:B------:R-:W-:Y:S01]  /*2860*/  LOP3.LUT R10, R10, R0, RZ, 0x3c, !PT ;  /* 0x000000000a0a7212 */ /* 0x000fe200078e3cff */
[----:B------:R-:W-:Y:S02]  /*2870*/  UIADD3 UR26, UPT, UPT, UR37, UR7, URZ ;  /* 0x00000007251a7290 */ /* 0x000fe4000fffe0ff */
[----:B------:R-:W-:Y:S01]  /*2880*/  UIADD3 UR30, UPT, UPT, UR27, UR4, URZ ;  /* 0x000000041b1e7290 */ /* 0x000fe2000fffe0ff */
[----:B------:R-:W-:Y:S11]  /*2890*/  BRA.U UP1, `(.L_x_43) ;  /* 0xfffffff101347547 */ /* 0x000ff6000b83ffff */
[----:B------:R-:W-:Y:S01]  /*28a0*/  UIADD3 UR7, UPT, UPT, UR6, 0x60, URZ ;  /* 0x0000006006077890 */ /* 0x000fe2000fffe0ff */
[----:B------:R-:W-:-:S03]  /*28b0*/  SHF.L.U32 R2, R12, 0x1f, RZ ;  /* 0x0000001f0c027819 */ /* 0x000fc600000006ff */
[----:B------:R-:W-:-:S09]  /*28c0*/  ULEA UR4, UR5, UR7, 0x3 ;  /* 0x0000000705047291 */ /* 0x000fd2000f8e18ff */
[----:B------:R-:W1:Y:S02]  /*28d0*/  SYNCS.PHASECHK.TRANS64.TRYWAIT P0, [UR4], R2 ;  /* 0x00000002ff0075a7 */ /* 0x000e640008001104 */
[----:B-1----:R-:W-:Y:S05]  /*28e0*/  @!P0 BRA `(.L_x_44) ;  /* 0x0000005000cc8947 */ /* 0x002fea0003800000 */
.L_x_136:
[----:B------:R-:W-:-:S04]  /*28f0*/  UIADD3 UR4, UPT, UPT, UR5, 0x1, URZ ;  /* 0x0000000105047890 */ /* 0x000fc8000fffe0ff */
[----:B------:R-:W-:-:S04]  /*2900*/  UISETP.NE.AND UP0, UPT, UR4, 0xc, UPT ;  /* 0x0000000c0400788c */ /* 0x000fc8000bf05270 */
[----:B------:R-:W-:Y:S02]  /*2910*/  USEL UR6, URZ, 0x1, UP0 ;  /* 0x00000001ff067887 */ /* 0x000fe40008000000 */
[----:B------:R-:W-:-:S04]  /*2920*/  USEL UR4, UR4, URZ, UP0 ;  /* 0x000000ff04047287 */ /* 0x000fc80008000000 */
[----:B------:R-:W-:Y:S01]  /*2930*/  ULEA UR5, UR4, UR7, 0x3 ;  /* 0x0000000704057291 */ /* 0x000fe2000f8e18ff */
[----:B-1----:R-:W-:-:S04]  /*2940*/  LOP3.LUT R2, R12, UR6, RZ, 0x3c, !PT ;  /* 0x000000060c027c12 */ /* 0x002fc8000f8e3cff */
[----:B------:R-:W-:-:S04]  /*2950*/  SHF.L.U32 R3, R2, 0x1f, RZ ;  /* 0x0000001f02037819 */ /* 0x000fc800000006ff */
[----:B------:R-:W1:Y:S02]  /*2960*/  SYNCS.PHASECHK.TRANS64.TRYWAIT P0, [UR5], R3 ;  /* 0x00000003ff0075a7 */ /* 0x000e640008001105 */
[----:B-1----:R-:W-:Y:S05]  /*2970*/  @!P0 BRA `(.L_x_45) ;  /* 0x0000005000c08947 */ /* 0x002fea0003800000 */
.L_x_138:
[----:B------:R-:W-:-:S04]  /*2980*/  UIADD3 UR4, UPT, UPT, UR4, 0x1, URZ ;  /* 0x0000000104047890 */ /* 0x000fc8000fffe0ff */
[----:B------:R-:W-:-:S04]  /*2990*/  UISETP.NE.AND UP0, UPT, UR4, 0xc, UPT ;  /* 0x0000000c0400788c */ /* 0x000fc8000bf05270 */
[----:B------:R-:W-:Y:S02]  /*29a0*/  USEL UR6, URZ, 0x1, UP0 ;  /* 0x00000001ff067887 */ /* 0x000fe40008000000 */
[----:B------:R-:W-:-:S04]  /*29b0*/  USEL UR4, UR4, URZ, UP0 ;  /* 0x000000ff04047287 */ /* 0x000fc80008000000 */
[----:B------:R-:W-:Y:S01]  /*29c0*/  ULEA UR5, UR4, UR7, 0x3 ;  /* 0x0000000704057291 */ /* 0x000fe2000f8e18ff */
[----:B------:R-:W-:-:S04]  /*29d0*/  LOP3.LUT R2, R2, UR6, RZ, 0x3c, !PT ;  /* 0x0000000602027c12 */ /* 0x000fc8000f8e3cff */
[----:B-1----:R-:W-:-:S04]  /*29e0*/  SHF.L.U32 R3, R2, 0x1f, RZ ;  /* 0x0000001f02037819 */ /* 0x002fc800000006ff */
[----:B------:R-:W1:Y:S02]  /*29f0*/  SYNCS.PHASECHK.TRANS64.TRYWAIT P0, [UR5], R3 ;  /* 0x00000003ff0075a7 */ /* 0x000e640008001105 */
[----:B-1----:R-:W-:Y:S05]  /*2a00*/  @!P0 BRA `(.L_x_46) ;  /* 0x0000005000b48947 */ /* 0x002fea0003800000 */
.L_x_140:
        /* <DEDUP_REMOVED lines=9> */
.L_x_142:
        /* <DEDUP_REMOVED lines=9> */
.L_x_144:
        /* <DEDUP_REMOVED lines=9> */
.L_x_146:
        /* <DEDUP_REMOVED lines=9> */
.L_x_148:
        /* <DEDUP_REMOVED lines=9> */
.L_x_150:
        /* <DEDUP_REMOVED lines=9> */
.L_x_152:
        /* <DEDUP_REMOVED lines=9> */
.L_x_154:
        /* <DEDUP_REMOVED lines=9> */
.L_x_156:
[----:B------:R-:W-:-:S04]  /*2e90*/  UIADD3 UR4, UPT, UPT, UR4, 0x1, URZ ;  /* 0x0000000104047890 */ /* 0x000fc8000fffe0ff */
[----:B------:R-:W-:-:S04]  /*2ea0*/  UISETP.NE.AND UP0, UPT, UR4, 0xc, UPT ;  /* 0x0000000c0400788c */ /* 0x000fc8000bf05270 */
[----:B------:R-:W-:Y:S02]  /*2eb0*/  USEL UR5, URZ, 0x1, UP0 ;  /* 0x00000001ff057887 */ /* 0x000fe40008000000 */
[----:B------:R-:W-:-:S04]  /*2ec0*/  USEL UR4, UR4, URZ, UP0 ;  /* 0x000000ff04047287 */ /* 0x000fc80008000000 */
[----:B------:R-:W-:Y:S01]  /*2ed0*/  ULEA UR4, UR4, UR7, 0x3 ;  /* 0x0000000704047291 */ /* 0x000fe2000f8e18ff */
[----:B------:R-:W-:-:S04]  /*2ee0*/  LOP3.LUT R2, R2, UR5, RZ, 0x3c, !PT ;  /* 0x0000000502027c12 */ /* 0x000fc8000f8e3cff */
[----:B------:R-:W-:Y:S01]  /*2ef0*/  SHF.L.U32 R2, R2, 0x1f, RZ ;  /* 0x0000001f02027819 */ /* 0x000fe200000006ff */
[----:B-1----:R-:W-:-:S07]  /*2f00*/  IMAD.U32 R0, RZ, RZ, UR4 ;  /* 0x00000004ff007e24 */ /* 0x002fce000f8e00ff */
.L_x_55:
[----:B-1----:R1:W2:Y:S02]  /*2f10*/  SYNCS.PHASECHK.TRANS64.TRYWAIT P0, [R0+URZ], R2 ;  /* 0x00000002000075a7 */ /* 0x0022a400080011ff */
[----:B--2---:R-:W-:Y:S05]  /*2f20*/  @!P0 NANOSLEEP.SYNCS 0x989680 ;  /* 0x009896800000895d */ /* 0x004fea0003900000 */
[----:B------:R-:W2:Y:S02]  /*2f30*/  @!P0 SYNCS.PHASECHK.TRANS64 P0, [R0+URZ], R2 ;  /* 0x00000002000085a7 */ /* 0x000ea400080010ff */
[----:B--2---:R-:W-:Y:S05]  /*2f40*/  @P0 EXIT ;  /* 0x000000000000094d */ /* 0x004fea0003800000 */
[----:B------:R-:W-:Y:S05]  /*2f50*/  BRA `(.L_x_55) ;  /* 0xfffffffc00ec7947 */ /* 0x000fea000383ffff */
.L_x_23:
[----:B------:R-:W-:-:S04]  /*2f60*/  UISETP.NE.AND UP0, UPT, UR54, URZ, UPT ;  /* 0x000000ff3600728c */ /* 0x000fc8000bf05270 */
[----:B------:R-:W-:-:S09]  /*2f70*/  UISETP.NE.OR UP0, UPT, UR18, 0x1, UP0 ;  /* 0x000000011200788c */ /* 0x000fd20008705670 */
[----:B------:R-:W-:Y:S05]  /*2f80*/  BRA.U UP0, `(.L_x_56) ;  /* 0x0000000500487547 */ /* 0x000fea000b800000 */
[----:B------:R-:W-:Y:S01]  /*2f90*/  ISETP.GE.U32.AND P2, PT, R0, 0x4, PT ;  /* 0x000000040000780c */ /* 0x000fe20003f46070 */
[----:B------:R-:W-:Y:S01]  /*2fa0*/  IMAD.MOV.U32 R12, RZ, RZ, 0x1 ;  /* 0x00000001ff0c7424 */ /* 0x000fe200078e00ff */
[----:B------:R-:W-:Y:S02]  /*2fb0*/  CS2R R10, SRZ ;  /* 0x00000000000a7805 */ /* 0x000fe4000001ff00 */
[----:B------:R-:W-:Y:S01]  /*2fc0*/  CS2R R8, SRZ ;  /* 0x0000000000087805 */ /* 0x000fe2000001ff00 */
[----:B------:R-:W-:Y:S01]  /*2fd0*/  UMOV UR6, 0x400 ;  /* 0x0000040000067882 */ /* 0x000fe20000000000 */
[----:B------:R-:W-:Y:S01]  /*2fe0*/  UMOV UR5, URZ ;  /* 0x000000ff00057c82 */ /* 0x000fe20008000000 */
[----:B------:R-:W-:-:S12]  /*2ff0*/  ULEA UR6, UR54, UR6, 0x18 ;  /* 0x0000000636067291 */ /* 0x000fd8000f8ec0ff */
.L_x_60:
[----:B------:R-:W-:Y:S02]  /*3000*/  LEA R2, R8, UR6, 0x3 ;  /* 0x0000000608027c11 */ /* 0x000fe4000f8e18ff */
[----:B------:R-:W-:-:S03]  /*3010*/  SHF.L.U32 R4, R9, 0x1f, RZ ;  /* 0x0000001f09047819 */ /* 0x000fc600000006ff */
[----:B------:R-:W-:Y:S01]  /*3020*/  VIADD R5, R2, 0x170 ;  /* 0x0000017002057836 */ /* 0x000fe20000000000 */
[----:B------:R-:W2:Y:S02]  /*3030*/  SYNCS.PHASECHK.TRANS64.TRYWAIT P0, [R2+URZ+0x160], R4 ;  /* 0x00016004020075a7 */ /* 0x000ea400080011ff */
[----:B--2---:R-:W-:Y:S05]  /*3040*/  @!P0 BRA `(.L_x_57) ;  /* 0x0000004c00fc8947 */ /* 0x004fea0003800000 */
.L_x_157:
[----:B------:R-:W-:Y:S01]  /*3050*/  ULEA UR4, UR5, UR6, 0x3 ;  /* 0x0000000605047291 */ /* 0x000fe2000f8e18ff */
[----:B--2---:R-:W-:Y:S01]  /*3060*/  PRMT R2, RZ, 0x654, R5 ;  /* 0x00000654ff027816 */ /* 0x004fe20000000005 */
[----:B------:R-:W-:Y:S01]  /*3070*/  @!P2 IMAD.MOV.U32 R4, RZ, RZ, 0x10 ;  /* 0x00000010ff04a424 */ /* 0x000fe200078e00ff */
[----:B------:R-:W-:Y:S01]  /*3080*/  SHF.L.U32 R5, R12, 0x1f, RZ ;  /* 0x0000001f0c057819 */ /* 0x000fe200000006ff */
[----:B------:R-:W-:Y:S01]  /*3090*/  UIADD3 UR7, UPT, UPT, UR4, 0x100, URZ ;  /* 0x0000010004077890 */ /* 0x000fe2000fffe0ff */
[----:B------:R2:W-:Y:S05]  /*30a0*/  SYNCS.ARRIVE.TRANS64.RED.A1T0 RZ, [R2+URZ], RZ ;  /* 0x000000ff02ff79a7 */ /* 0x0005ea00081004ff */
[----:B------:R-:W-:Y:S01]  /*30b0*/  IMAD.U32 R6, RZ, RZ, UR7 ;  /* 0x00000007ff067e24 */ /* 0x000fe2000f8e00ff */
[----:B------:R-:W3:Y:S04]  /*30c0*/  SYNCS.PHASECHK.TRANS64.TRYWAIT P0, [UR4+0x110], R5 ;  /* 0x00011005ff0075a7 */ /* 0x000ee80008001104 */
[----:B------:R-:W-:Y:S01]  /*30d0*/  PRMT R6, R0, 0x654, R6 ;  /* 0x0000065400067816 */ /* 0x000fe20000000006 */
[----:B--23--:R-:W-:Y:S06]  /*30e0*/  @!P0 BRA `(.L_x_58) ;  /* 0x0000004c00e88947 */ /* 0x00cfec0003800000 */
.L_x_159:
[----:B------:R-:W-:Y:S01]  /*30f0*/  ULEA UR8, UR5, UR6, 0x4 ;  /* 0x0000000605087291 */ /* 0x000fe2000f8e20ff */
[----:B------:R-:W-:Y:S01]  /*3100*/  SEL R3, R6, R3, !P2 ;  /* 0x0000000306037207 */ /* 0x000fe20005000000 */
[----:B------:R-:W-:Y:S01]  /*3110*/  UIADD3 UR9, UPT, UPT, UR4, 0x100, URZ ;  /* 0x0000010004097890 */ /* 0x000fe2000fffe0ff */
[----:B--2---:R-:W-:Y:S01]  /*3120*/  LEA R2, R11, UR6, 0x3 ;  /* 0x000000060b027c11 */ /* 0x004fe2000f8e18ff */
[----:B------:R-:W-:Y:S01]  /*3130*/  UIADD3 UR8, UPT, UPT, UR8, 0x190, URZ ;  /* 0x0000019008087890 */ /* 0x000fe2000fffe0ff */
[----:B------:R2:W-:Y:S01]  /*3140*/  @!P2 SYNCS.ARRIVE.TRANS64.RED RZ, [R3+URZ], R4 ;  /* 0x0000000403ffa9a7 */ /* 0x0005e200080004ff */
[----:B------:R-:W-:Y:S01]  /*3150*/  UIADD3 UR4, UPT, UPT, UR5, 0x1, URZ ;  /* 0x0000000105047890 */ /* 0x000fe2000fffe0ff */
[----:B------:R-:W-:-:S03]  /*3160*/  VIADD R8, R8, 0x1 ;  /* 0x0000000108087836 */ /* 0x000fc60000000000 */
[----:B------:R-:W-:Y:S02]  /*3170*/  UISETP.NE.AND UP0, UPT, UR4, 0x2, UPT ;  /* 0x000000020400788c */ /* 0x000fe4000bf05270 */
[----:B------:R-:W-:Y:S01]  /*3180*/  ISETP.NE.AND P0, PT, R8, 0x2, PT ;  /* 0x000000020800780c */ /* 0x000fe20003f05270 */
[----:B------:R-:W-:Y:S06]  /*3190*/  UGETNEXTWORKID.BROADCAST [UR8], [UR9] ;  /* 0x00000000080073ca */ /* 0x000fec0008000100 */
[----:B------:R-:W-:Y:S02]  /*31a0*/  USEL UR7, URZ, 0x1, UP0 ;  /* 0x00000001ff077887 */ /* 0x000fe40008000000 */
[----:B------:R-:W-:-:S04]  /*31b0*/  USEL UR5, UR4, URZ, UP0 ;  /* 0x000000ff04057287 */ /* 0x000fc80008000000 */
[----:B------:R-:W-:Y:S02]  /*31c0*/  LOP3.LUT R12, R12, UR7, RZ, 0x3c, !PT ;  /* 0x000000070c0c7c12 */ /* 0x000fe4000f8e3cff */
[----:B--2---:R-:W-:-:S04]  /*31d0*/  SHF.L.U32 R4, R10, 0x1f, RZ ;  /* 0x0000001f0a047819 */ /* 0x004fc800000006ff */
[----:B------:R-:W2:Y:S02]  /*31e0*/  SYNCS.PHASECHK.TRANS64.TRYWAIT P1, [R2+URZ+0x100], R4 ;  /* 0x00010004020075a7 */ /* 0x000ea400080211ff */
[----:B--2---:R-:W-:Y:S05]  /*31f0*/  @!P1 BRA `(.L_x_59) ;  /* 0x0000004c00bc9947 */ /* 0x004fea0003800000 */
.L_x_160:
[C---:B--2---:R-:W-:Y:S01]  /*3200*/  LEA R4, R11.reuse, UR6, 0x4 ;  /* 0x000000060b047c11 */ /* 0x044fe2000f8e20ff */
[----:B------:R-:W-:Y:S01]  /*3210*/  VIADD R2, R2, 0x110 ;  /* 0x0000011002027836 */ /* 0x000fe20000000000 */
[----:B------:R-:W-:Y:S01]  /*3220*/  SEL R8, R8, RZ, P0 ;  /* 0x000000ff08087207 */ /* 0x000fe20000000000 */
[----:B------:R-:W-:-:S03]  /*3230*/  VIADD R11, R11, 0x1 ;  /* 0x000000010b0b7836 */ /* 0x000fc60000000000 */
[----:B------:R-:W2:Y:S01]  /*3240*/  LDS.128 R4, [R4+0x190] ;  /* 0x0001900004047984 */ /* 0x000ea20000000c00 */
[----:B------:R-:W-:Y:S02]  /*3250*/  PRMT R2, RZ, 0x654, R2 ;  /* 0x00000654ff027816 */ /* 0x000fe40000000002 */
[C---:B------:R-:W-:Y:S01]  /*3260*/  ISETP.NE.AND P1, PT, R11.reuse, 0x2, PT ;  /* 0x000000020b00780c */ /* 0x040fe20003f25270 */
[----:B------:R-:W-:Y:S01]  /*3270*/  @!PT LDS RZ, [RZ] ;  /* 0x00000000fffff984 */ /* 0x000fe20000000800 */
[----:B------:R-:W-:Y:S01]  /*3280*/  @!PT LDS RZ, [RZ] ;  /* 0x00000000fffff984 */ /* 0x000fe20000000800 */
[----:B------:R-:W-:Y:S01]  /*3290*/  @!PT LDS RZ, [RZ] ;  /* 0x00000000fffff984 */ /* 0x000fe20000000800 */
[----:B------:R-:W-:Y:S01]  /*32a0*/  @!PT LDS RZ, [RZ] ;  /* 0x00000000fffff984 */ /* 0x000fe20000000800 */
[----:B------:R3:W-:Y:S06]  /*32b0*/  MEMBAR.ALL.CTA ;  /* 0x0000000000007992 */ /* 0x0007ec0000008000 */
[----:B---3--:R-:W3:Y:S01]  /*32c0*/  FENCE.VIEW.ASYNC.S ;  /* 0x00000000000073c6 */ /* 0x008ee20000000000 */
[----:B------:R-:W-:Y:S01]  /*32d0*/  SEL R11, R11, RZ, P1 ;  /* 0x000000ff0b0b7207 */ /* 0x000fe20000800000 */
[----:B---3--:R3:W-:Y:S01]  /*32e0*/  SYNCS.ARRIVE.TRANS64.RED.A1T0 RZ, [R2+URZ], RZ ;  /* 0x000000ff02ff79a7 */ /* 0x0087e200081004ff */
[----:B--2---:R-:W-:-:S02]  /*32f0*/  LOP3.LUT P3, RZ, R6, 0x1, RZ, 0xc0, !PT ;  /* 0x0000000106ff7812 */ /* 0x004fc4000786c0ff */
[----:B------:R-:W-:-:S04]  /*3300*/  SEL R4, RZ, 0x1, P1 ;  /* 0x00000001ff047807 */ /* 0x000fc80000800000 */
[----:B------:R-:W-:Y:S02]  /*3310*/  LOP3.LUT R10, R10, R4, RZ, 0x3c, !PT ;  /* 0x000000040a0a7212 */ /* 0x000fe400078e3cff */
[----:B---3--:R-:W-:-:S04]  /*3320*/  SEL R2, RZ, 0x1, P0 ;  /* 0x00000001ff027807 */ /* 0x008fc80000000000 */
[----:B------:R-:W-:Y:S01]  /*3330*/  LOP3.LUT R9, R9, R2, RZ, 0x3c, !PT ;  /* 0x0000000209097212 */ /* 0x000fe200078e3cff */
[----:B------:R-:W-:Y:S06]  /*3340*/  @P3 BRA `(.L_x_60) ;  /* 0xfffffffc002c3947 */ /* 0x000fec000383ffff */
[----:B------:R-:W-:Y:S01]  /*3350*/  ULEA UR4, UR5, UR6, 0x3 ;  /* 0x0000000605047291 */ /* 0x000fe2000f8e18ff */
[----:B------:R-:W-:-:S08]  /*3360*/  SHF.L.U32 R2, R12, 0x1f, RZ ;  /* 0x0000001f0c027819 */ /* 0x000fd000000006ff */
[----:B------:R-:W2:Y:S02]  /*3370*/  SYNCS.PHASECHK.TRANS64 P0, [UR4+0x110], R2 ;  /* 0x00011002ff0075a7 */ /* 0x000ea40008001004 */
[----:B--2---:R-:W-:Y:S05]  /*3380*/  @P0 BRA `(.L_x_61) ;  /* 0x0000000000080947 */ /* 0x004fea0003800000 */
[----:B------:R-:W2:Y:S02]  /*3390*/  SYNCS.PHASECHK.TRANS64.TRYWAIT P0, [UR4+0x110], R2 ;  /* 0x00011002ff0075a7 */ /* 0x000ea40008001104 */
[----:B--2---:R-:W-:Y:S05]  /*33a0*/  @!P0 BRA `(.L_x_62) ;  /* 0x0000004c00648947 */ /* 0x004fea0003800000 */
.L_x_61:
[----:B------:R-:W-:-:S04]  /*33b0*/  UIADD3 UR7, UPT, UPT, UR5, 0x1, URZ ;  /* 0x0000000105077890 */ /* 0x000fc8000fffe0ff */
[----:B------:R-:W-:-:S04]  /*33c0*/  UISETP.NE.AND UP0, UPT, UR7, 0x2, UPT ;  /* 0x000000020700788c */ /* 0x000fc8000bf05270 */
[----:B------:R-:W-:Y:S02]  /*33d0*/  USEL UR8, URZ, 0x1, UP0 ;  /* 0x00000001ff087887 */ /* 0x000fe40008000000 */
[----:B------:R-:W-:-:S04]  /*33e0*/  USEL UR7, UR7, URZ, UP0 ;  /* 0x000000ff07077287 */ /* 0x000fc80008000000 */
[----:B------:R-:W-:Y:S01]  /*33f0*/  ULEA UR7, UR7, UR6, 0x3 ;  /* 0x0000000607077291 */ /* 0x000fe2000f8e18ff */
[----:B--2---:R-:W-:-:S04]  /*3400*/  LOP3.LUT R2, R12, UR8, RZ, 0x3c, !PT ;  /* 0x000000080c027c12 */ /* 0x004fc8000f8e3cff */
[----:B------:R-:W-:-:S04]  /*3410*/  SHF.L.U32 R0, R2, 0x1f, RZ ;  /* 0x0000001f02007819 */ /* 0x000fc800000006ff */
[----:B------:R-:W2:Y:S02]  /*3420*/  SYNCS.PHASECHK.TRANS64 P0, [UR7+0x110], R0 ;  /* 0x00011000ff0075a7 */ /* 0x000ea40008001007 */
[----:B-12---:R-:W-:Y:S05]  /*3430*/  @P0 EXIT ;  /* 0x000000000000094d */ /* 0x006fea0003800000 */
[----:B------:R-:W-:Y:S02]  /*3440*/  SHF.L.U32 R2, R2, 0x1f, RZ ;  /* 0x0000001f02027819 */ /* 0x000fe400000006ff */
[----:B------:R-:W-:-:S07]  /*3450*/  MOV R0, UR7 ;  /* 0x0000000700007c02 */ /* 0x000fce0008000f00 */
.L_x_63:
[----:B-1----:R1:W2:Y:S02]  /*3460*/  SYNCS.PHASECHK.TRANS64.TRYWAIT P0, [R0+URZ+0x110], R2 ;  /* 0x00011002000075a7 */ /* 0x0022a400080011ff */
[----:B--2---:R-:W-:Y:S05]  /*3470*/  @!P0 NANOSLEEP.SYNCS 0x989680 ;  /* 0x009896800000895d */ /* 0x004fea0003900000 */
[----:B------:R-:W2:Y:S02]  /*3480*/  @!P0 SYNCS.PHASECHK.TRANS64 P0, [R0+URZ+0x110], R2 ;  /* 0x00011002000085a7 */ /* 0x000ea400080010ff */
[----:B--2---:R-:W-:Y:S05]  /*3490*/  @P0 EXIT ;  /* 0x000000000000094d */ /* 0x004fea0003800000 */
[----:B------:R-:W-:Y:S05]  /*34a0*/  BRA `(.L_x_63) ;  /* 0xfffffffc00ec7947 */ /* 0x000fea000383ffff */
.L_x_56:
[----:B------:R-:W-:Y:S05]  /*34b0*/  BRA.U UP5, `(.L_x_64) ;  /* 0x0000000d05d47547 */ /* 0x000fea000b800000 */
[----:B------:R-:W-:Y:S01]  /*34c0*/  UMOV UR4, 0x40 ;  /* 0x0000004000047882 */ /* 0x000fe20000000000 */
[----:B------:R-:W-:Y:S01]  /*34d0*/  NOP ;  /* 0x0000000000007918 */ /* 0x000fe20000000000 */
[----:B------:R-:W-:Y:S01]  /*34e0*/  ULEA UR5, UR54, UR4, 0x18 ;  /* 0x0000000436057291 */ /* 0x000fe2000f8ec0ff */
[----:B------:R-:W-:Y:S02]  /*34f0*/  UMOV UR6, 0x400 ;  /* 0x0000040000067882 */ /* 0x000fe40000000000 */
[----:B------:R-:W-:-:S06]  /*3500*/  ULEA UR6, UR54, UR6, 0x18 ;  /* 0x0000000636067291 */ /* 0x000fcc000f8ec0ff */
[----:B------:R-:W2:Y:S02]  /*3510*/  LDS.U8 R0, [UR5+0x1c] ;  /* 0x00001c05ff007984 */ /* 0x000ea40008000000 */
[----:B--2---:R-:W-:-:S13]  /*3520*/  ISETP.NE.AND P0, PT, R0, RZ, PT ;  /* 0x000000ff0000720c */ /* 0x004fda0003f05270 */
[----:B------:R-:W-:Y:S05]  /*3530*/  @P0 BRA `(.L_x_65) ;  /* 0x0000000000580947 */ /* 0x000fea0003800000 */
[----:B------:R-:W-:-:S13]  /*3540*/  ELECT P0, URZ, PT ;  /* 0x0000000000ff782f */ /* 0x000fda0003800000 */
[----:B------:R-:W-:Y:S05]  /*3550*/  @!P0 BRA `(.L_x_66) ;  /* 0x0000000000608947 */ /* 0x000fea0003800000 */
[----:B------:R-:W-:Y:S01]  /*3560*/  UMOV UR4, 0x10 ;  /* 0x0000001000047882 */ /* 0x000fe20000000000 */
[----:B------:R-:W-:Y:S01]  /*3570*/  HFMA2 R0, -RZ, RZ, 0, 5.9604644775390625e-08 ;  /* 0x00000001ff007431 */ /* 0x000fe200000001ff */
[----:B------:R-:W-:-:S03]  /*3580*/  MOV R3, 0xffff ;  /* 0x0000ffff00037802 */ /* 0x000fc60000000f00 */
[----:B------:R-:W-:Y:S04]  /*3590*/  DEPBAR.LE SB2, 0x36 ;  /* 0x0000ad800000791a */ /* 0x000fe80000000000 */
[----:B------:R-:W2:Y:S02]  /*35a0*/  UTCATOMSWS.FIND_AND_SET.ALIGN UP0, UR4, UR4 ;  /* 0x00000004000475e3 */ /* 0x000ea40008000800 */
[----:B--2---:R-:W-:Y:S01]  /*35b0*/  MOV R4, UR4 ;  /* 0x0000000400047c02 */ /* 0x004fe20008000f00 */
[----:B------:R-:W-:Y:S06]  /*35c0*/  BRA.U UP0, `(.L_x_67) ;  /* 0x0000000100187547 */ /* 0x000fec000b800000 */
.L_x_68:
[----:B------:R-:W-:Y:S05]  /*35d0*/  NANOSLEEP 0x64 ;  /* 0x000000640000795d */ /* 0x000fea0003800000 */
[----:B------:R-:W-:-:S05]  /*35e0*/  UMOV UR4, 0x10 ;  /* 0x0000001000047882 */ /* 0x000fca0000000000 */
[----:B------:R-:W-:Y:S04]  /*35f0*/  DEPBAR.LE SB2, 0x36 ;  /* 0x0000ad800000791a */ /* 0x000fe80000000000 */
[----:B------:R-:W2:Y:S02]  /*3600*/  UTCATOMSWS.FIND_AND_SET.ALIGN UP0, UR4, UR4 ;  /* 0x00000004000475e3 */ /* 0x000ea40008000800 */
[----:B--2---:R-:W-:Y:S01]  /*3610*/  MOV R4, UR4 ;  /* 0x0000000400047c02 */ /* 0x004fe20008000f00 */
[----:B------:R-:W-:Y:S05]  /*3620*/  BRA.U !UP0, `(.L_x_68) ;  /* 0xfffffffd08e87547 */ /* 0x000fea000b83ffff */
.L_x_67:
[-C--:B------:R-:W-:Y:S02]  /*3630*/  SHF.L.U32 R3, R3, R4.reuse, RZ ;  /* 0x0000000403037219 */ /* 0x080fe400000006ff */
[----:B------:R-:W-:Y:S01]  /*3640*/  SHF.L.U32 R0, R0, R4, RZ ;  /* 0x0000000400007219 */ /* 0x000fe200000006ff */
[----:B------:R-:W-:Y:S02]  /*3650*/  IMAD.SHL.U32 R4, R4, 0x20, RZ ;  /* 0x0000002004047824 */ /* 0x000fe400078e00ff */
[----:B------:R2:W-:Y:S04]  /*3660*/  ATOMS.OR RZ, [UR5+0x14], R3 ;  /* 0x00001403ffff798c */ /* 0x0005e8000b000005 */
[----:B------:R2:W-:Y:S04]  /*3670*/  ATOMS.OR RZ, [UR5+0x18], R0 ;  /* 0x00001800ffff798c */ /* 0x0005e8000b000005 */
[----:B------:R2:W-:Y:S01]  /*3680*/  STS [UR6+0x1b0], R4 ;  /* 0x0001b004ff007988 */ /* 0x0005e20008000806 */
[----:B------:R-:W-:Y:S05]  /*3690*/  BRA `(.L_x_66) ;  /* 0x0000000000107947 */ /* 0x000fea0003800000 */
.L_x_65:
[----:B------:R-:W-:Y:S02]  /*36a0*/  MOV R0, 0xffffffff ;  /* 0xffffffff00007802 */ /* 0x000fe40000000f00 */
[----:B------:R-:W-:-:S03]  /*36b0*/  MOV R4, 0x36e0 ;  /* 0x000036e000047802 */ /* 0x000fc60000000f00 */
[----:B------:R2:W-:Y:S04]  /*36c0*/  STS [UR6+0x1b0], R0 ;  /* 0x0001b000ff007988 */ /* 0x0005e80008000806 */
[----:B-12--5:R-:W-:Y:S05]  /*36d0*/  CALL.REL.NOINC `($__internal_1_$__cuda_sm10x_tcgen05_guardrail_trap_phase_invalid_during_alloc) ;  /* 0x00000050003c7944 */ /* 0x026fea0003c00000 */
.L_x_66:
[----:B------:R-:W-:Y:S05]  /*36e0*/  WARPSYNC.ALL ;  /* 0x0000000000007948 */ /* 0x000fea0003800000 */
[----:B------:R-:W3:Y:S01]  /*36f0*/  S2UR UR4, SR_CgaCtaId ;  /* 0x00000000000479c3 */ /* 0x000ee20000008800 */
[----:B------:R-:W-:Y:S01]  /*3700*/  UMOV UR26, 0x400 ;  /* 0x00000400001a7882 */ /* 0x000fe20000000000 */
[----:B------:R-:W-:-:S06]  /*3710*/  NOP ;  /* 0x0000000000007918 */ /* 0x000fcc0000000000 */
[----:B------:R-:W-:Y:S06]  /*3720*/  BAR.ARV 0x6, 0xa0 ;  /* 0x0182800000007b1d */ /* 0x000fec0000002000 */
[----:B------:R-:W4:Y:S01]  /*3730*/  LDCU UR5, c[0x0][0x38c] ;  /* 0x00007180ff0577ac */ /* 0x000f220008000800 */
[----:B------:R-:W-:Y:S01]  /*3740*/  LOP3.LUT R2, R2, 0xffff, RZ, 0xc0, !PT ;  /* 0x0000ffff02027812 */ /* 0x000fe200078ec0ff */
[----:B------:R-:W-:Y:S01]  /*3750*/  IMAD.MOV.U32 R11, RZ, RZ, 0x1 ;  /* 0x00000001ff0b7424 */ /* 0x000fe200078e00ff */
[----:B------:R-:W-:Y:S01]  /*3760*/  CS2R R8, SRZ ;  /* 0x0000000000087805 */ /* 0x000fe2000001ff00 */
[----:B------:R-:W1:Y:S01]  /*3770*/  LDCU UR7, c[0x0][0x38c] ;  /* 0x00007180ff0777ac */ /* 0x000e620008000800 */
[----:B------:R-:W-:Y:S01]  /*3780*/  R2UR UR27, R2 ;  /* 0x00000000021b72ca */ /* 0x000fe200000e0000 */
[----:B------:R-:W-:Y:S01]  /*3790*/  IMAD.MOV.U32 R10, RZ, RZ, RZ ;  /* 0x000000ffff0a7224 */ /* 0x000fe200078e00ff */
[----:B------:R-:W-:Y:S01]  /*37a0*/  UMOV UR30, URZ ;  /* 0x000000ff001e7c82 */ /* 0x000fe20008000000 */
[----:B------:R-:W-:Y:S01]  /*37b0*/  UMOV UR24, URZ ;  /* 0x000000ff00187c82 */ /* 0x000fe20008000000 */
[----:B---3--:R-:W-:Y:S01]  /*37c0*/  ULEA UR26, UR4, UR26, 0x18 ;  /* 0x0000001a041a7291 */ /* 0x008fe2000f8ec0ff */
[----:B------:R-:W-:Y:S01]  /*37d0*/  UMOV UR38, 0x0 ;  /* 0x0000000000267882 */ /* 0x000fe20000000000 */
[----:B------:R-:W-:-:S02]  /*37e0*/  UMOV UR39, 0x4100910 ;  /* 0x0410091000277882 */ /* 0x000fc40000000000 */
[----:B------:R-:W-:Y:S02]  /*37f0*/  UIADD3 UR4, UPT, UPT, UR26, 0x6800, URZ ;  /* 0x000068001a047890 */ /* 0x000fe4000fffe0ff */
[----:B------:R-:W-:Y:S02]  /*3800*/  UIADD3 UR6, UPT, UPT, UR26, 0x1e800, URZ ;  /* 0x0001e8001a067890 */ /* 0x000fe4000fffe0ff */
[----:B----4-:R-:W-:Y:S01]  /*3810*/  UIADD3 UR5, UPT, UPT, UR5, 0x1f, URZ ;  /* 0x0000001f05057890 */ /* 0x010fe2000fffe0ff */
[----:B--2---:R-:W2:Y:S01]  /*3820*/  LDS R0, [UR26+0x1b0] ;  /* 0x0001b01aff007984 */ /* 0x004ea20008000800 */
[----:B-1----:R-:W-:Y:S01]  /*3830*/  UMOV UR36, 0x0 ;  /* 0x0000000000247882 */ /* 0x002fe20000000000 */
[----:B------:R-:W-:Y:S01]  /*3840*/  UMOV UR37, 0x4100910 ;  /* 0x0410091000257882 */ /* 0x000fe20000000000 */
[----:B------:R-:W-:Y:S02]  /*3850*/  USHF.R.S32.HI UR40, URZ, 0x1f, UR5 ;  /* 0x0000001fff287899 */ /* 0x000fe40008011405 */
[----:B------:R-:W-:-:S02]  /*3860*/  UISETP.GE.AND UP4, UPT, UR7, 0x1, UPT ;  /* 0x000000010700788c */ /* 0x000fc4000bf86270 */
[----:B------:R-:W-:Y:S02]  /*3870*/  ULEA.HI UR40, UR40, UR5, URZ, 0x5 ;  /* 0x0000000528287291 */ /* 0x000fe4000f8f28ff */
[----:B------:R-:W-:Y:S02]  /*3880*/  USHF.R.U32.HI UR5, URZ, 0x4, UR4 ;  /* 0x00000004ff057899 */ /* 0x000fe40008011604 */
[----:B------:R-:W-:Y:S02]  /*3890*/  USHF.R.S32.HI UR40, URZ, 0x5, UR40 ;  /* 0x00000005ff287899 */ /* 0x000fe40008011428 */
[----:B------:R-:W-:Y:S02]  /*38a0*/  USHF.R.U32.HI UR4, URZ, 0x4, UR6 ;  /* 0x00000004ff047899 */ /* 0x000fe40008011606 */
[----:B------:R-:W-:Y:S02]  /*38b0*/  UISETP.LT.AND UP0, UPT, UR40, 0x1, UPT ;  /* 0x000000012800788c */ /* 0x000fe4000bf01270 */
[----:B------:R-:W-:-:S02]  /*38c0*/  ULOP3.LUT UR5, UR5, 0x3fff, URZ, 0xc0, !UPT ;  /* 0x00003fff05057892 */ /* 0x000fc4000f8ec0ff */
[----:B------:R-:W-:Y:S02]  /*38d0*/  ULOP3.LUT UR4, UR4, 0x3fff, URZ, 0xc0, !UPT ;  /* 0x00003fff04047892 */ /* 0x000fe4000f8ec0ff */
[----:B------:R-:W-:Y:S02]  /*38e0*/  USEL UR41, UR40, 0x1, !UP0 ;  /* 0x0000000128297887 */ /* 0x000fe4000c000000 */
[----:B------:R-:W-:Y:S02]  /*38f0*/  ULOP3.LUT UR28, UR5, 0x10000, URZ, 0xfc, !UPT ;  /* 0x00010000051c7892 */ /* 0x000fe4000f8efcff */
[----:B------:R-:W-:Y:S02]  /*3900*/  ULOP3.LUT UR29, UR4, 0x10000, URZ, 0xfc, !UPT ;  /* 0x00010000041d7892 */ /* 0x000fe4000f8efcff */
[----:B------:R-:W-:Y:S01]  /*3910*/  UIADD3 UR41, UPT, UPT, -UR41, URZ, URZ ;  /* 0x000000ff29297290 */ /* 0x000fe2000fffe1ff */
[----:B------:R-:W-:Y:S01]  /*3920*/  UMOV UR34, 0x0 ;  /* 0x0000000000227882 */ /* 0x000fe20000000000 */
[----:B------:R-:W-:Y:S01]  /*3930*/  UMOV UR35, 0x4100910 ;  /* 0x0410091000237882 */ /* 0x000fe20000000000 */
[----:B------:R-:W-:Y:S01]  /*3940*/  UMOV UR32, 0x0 ;  /* 0x0000000000207882 */ /* 0x000fe20000000000 */
[----:B------:R-:W-:Y:S01]  /*3950*/  UMOV UR33, 0x4100910 ;  /* 0x0410091000217882 */ /* 0x000fe20000000000 */
[----:B--2---:R-:W-:-:S15]  /*3960*/  R2UR UR42, R0 ;  /* 0x00000000002a72ca */ /* 0x004fde00000e0000 */
.L_x_75:
[----:B------:R-:W-:Y:S02]  /*3970*/  LEA R0, R10, UR26, 0x3 ;  /* 0x0000001a0a007c11 */ /* 0x000fe4000f8e18ff */
[----:B------:R-:W-:Y:S02]  /*3980*/  SHF.L.U32 R2, R9, 0x1f, RZ ;  /* 0x0000001f09027819 */ /* 0x000fe400000006ff */
[----:B------:R-:W-:Y:S01]  /*3990*/  PLOP3.LUT P0, PT, PT, PT, UP4, 0x80, 0x8 ;  /* 0x000000000008781c */ /* 0x000fe20003f0f048 */
[----:B------:R-:W-:Y:S01]  /*39a0*/  VIADD R3, R0, 0x110 ;  /* 0x0000011000037836 */ /* 0x000fe20000000000 */
[----:B-1----:R-:W1:Y:S02]  /*39b0*/  SYNCS.PHASECHK.TRANS64.TRYWAIT P1, [R0+URZ+0x100], R2 ;  /* 0x00010002000075a7 */ /* 0x002e6400080211ff */
[----:B-1-3--:R-:W-:Y:S09]  /*39c0*/  @!P1 BRA `(.L_x_69) ;  /* 0x0000004400f49947 */ /* 0x00aff20003800000 */
.L_x_162:
[----:B------:R-:W-:Y:S01]  /*39d0*/  LEA R4, R10, UR26, 0x4 ;  /* 0x0000001a0a047c11 */ /* 0x000fe2000f8e20ff */
[----:B------:R-:W-:Y:S01]  /*39e0*/  @UP4 ULEA UR4, UR24, UR26, 0x3 ;  /* 0x0000001a18044291 */ /* 0x000fe2000f8e18ff */
[----:B------:R-:W-:Y:S01]  /*39f0*/  PLOP3.LUT P2, PT, PT, PT, PT, 0x80, 0x8 ;  /* 0x000000000008781c */ /* 0x000fe20003f4f070 */
[----:B------:R-:W-:Y:S01]  /*3a00*/  ULEA UR31, UR30, UR26, 0x3 ;  /* 0x0000001a1e1f7291 */ /* 0x000fe2000f8e18ff */
[----:B------:R-:W-:Y:S02]  /*3a10*/  PRMT R3, RZ, 0x654, R3 ;  /* 0x00000654ff037816 */ /* 0x000fe40000000003 */
[----:B------:R-:W2:Y:S01]  /*3a20*/  LDS.128 R4, [R4+0x190] ;  /* 0x0001900004047984 */ /* 0x000ea20000000c00 */
[----:B-1----:R-:W-:Y:S02]  /*3a30*/  @P0 SHF.L.U32 R2, R8, 0x1f, RZ ;  /* 0x0000001f08020819 */ /* 0x002fe400000006ff */
[----:B------:R-:W-:Y:S01]  /*3a40*/  SHF.L.U32 R0, R11, 0x1f, RZ ;  /* 0x0000001f0b007819 */ /* 0x000fe200000006ff */
[----:B------:R-:W-:Y:S01]  /*3a50*/  @!PT LDS RZ, [RZ] ;  /* 0x00000000fffff984 */ /* 0x000fe20000000800 */
[----:B------:R-:W-:Y:S01]  /*3a60*/  @!PT LDS RZ, [RZ] ;  /* 0x00000000fffff984 */ /* 0x000fe20000000800 */
[----:B------:R-:W-:Y:S01]  /*3a70*/  @!PT LDS RZ, [RZ] ;  /* 0x00000000fffff984 */ /* 0x000fe20000000800 */
[----:B------:R-:W-:Y:S01]  /*3a80*/  @!PT LDS RZ, [RZ] ;  /* 0x00000000fffff984 */ /* 0x000fe20000000800 */
[----:B------:R1:W-:Y:S06]  /*3a90*/  MEMBAR.ALL.CTA ;  /* 0x0000000000007992 */ /* 0x0003ec0000008000 */
[----:B-1----:R-:W1:Y:S02]  /*3aa0*/  FENCE.VIEW.ASYNC.S ;  /* 0x00000000000073c6 */ /* 0x002e640000000000 */
[----:B-1----:R1:W-:Y:S01]  /*3ab0*/  SYNCS.ARRIVE.TRANS64.RED.A1T0 RZ, [R3+URZ], RZ ;  /* 0x000000ff03ff79a7 */ /* 0x0023e200081004ff */
[----:B------:R1:W3:Y:S01]  /*3ac0*/  @P0 SYNCS.PHASECHK.TRANS64.TRYWAIT P2, [UR4], R2 ;  /* 0x00000002ff0005a7 */ /* 0x0002e20008041104 */
[----:B------:R-:W-:Y:S01]  /*3ad0*/  ULEA.HI UR4, UR30, UR30, URZ, 0x1 ;  /* 0x0000001e1e047291 */ /* 0x000fe2000f8f08ff */
[----:B--2---:R-:W-:-:S03]  /*3ae0*/  LOP3.LUT P1, RZ, R6, 0x1, RZ, 0xc0, !PT ;  /* 0x0000000106ff7812 */ /* 0x004fc6000782c0ff */
[----:B------:R-:W-:Y:S02]  /*3af0*/  USHF.L.U32 UR11, UR4, 0x5, URZ ;  /* 0x00000005040b7899 */ /* 0x000fe400080006ff */
[----:B------:R-:W-:Y:S02]  /*3b00*/  ULOP3.LUT UR4, UR4, 0xffe, URZ, 0xc0, !UPT ;  /* 0x00000ffe04047892 */ /* 0x000fe4000f8ec0ff */
[----:B------:R-:W-:Y:S02]  /*3b10*/  ULOP3.LUT UR11, UR11, 0xffffffc0, URZ, 0xc0, !UPT ;  /* 0xffffffc00b0b7892 */ /* 0x000fe4000f8ec0ff */
[----:B------:R-:W-:Y:S02]  /*3b20*/  UIADD3 UR4, UPT, UPT, -UR4, UR30, URZ ;  /* 0x0000001e04047290 */ /* 0x000fe4000fffe1ff */
[----:B------:R-:W-:Y:S01]  /*3b30*/  UIADD3 UR11, UPT, UPT, UR42, UR11, URZ ;  /* 0x0000000b2a0b7290 */ /* 0x000fe2000fffe0ff */
[----:B------:R-:W2:Y:S03]  /*3b40*/  SYNCS.PHASECHK.TRANS64.TRYWAIT P0, [UR31+0x140], R0 ;  /* 0x00014000ff0075a7 */ /* 0x000ea6000800111f */
[----:B------:R-:W-:Y:S01]  /*3b50*/  ULEA UR11, UR4, UR11, 0x14 ;  /* 0x0000000b040b7291 */ /* 0x000fe2000f8ea0ff */
[----:B-123--:R-:W-:Y:S11]  /*3b60*/  @!P0 BRA `(.L_x_70) ;  /* 0x0000004400a08947 */ /* 0x00eff60003800000 */
.L_x_164:
[----:B------:R-:W-:Y:S01]  /*3b70*/  IADD3 R10, PT, PT, R10, 0x1, RZ ;  /* 0x000000010a0a7810 */ /* 0x000fe20007ffe0ff */
[----:B------:R-:W-:Y:S06]  /*3b80*/  BRA.U !UP4, `(.L_x_71) ;  /* 0x000000010cc07547 */ /* 0x000fec000b800000 */
[----:B------:R-:W-:Y:S01]  /*3b90*/  UPLOP3.LUT UP2, UPT, UPT, UPT, UPT, 0x40, 0x4 ;  /* 0x000000000004789c */ /* 0x000fe20003f4e870 */
[----:B------:R-:W-:Y:S01]  /*3ba0*/  UMOV UR23, UR41 ;  /* 0x0000002900177c82 */ /* 0x000fe20008000000 */
[----:B------:R-:W-:Y:S01]  /*3bb0*/  UMOV UR22, UR40 ;  /* 0x0000002800167c82 */ /* 0x000fe20008000000 */
[----:B------:R-:W-:-:S08]  /*3bc0*/  UMOV UR10, UR24 ;  /* 0x00000018000a7c82 */ /* 0x000fd00008000000 */
.L_x_74:
[----:B------:R-:W-:Y:S02]  /*3bd0*/  UIADD3 UR23, UPT, UPT, UR23, 0x1, URZ ;  /* 0x0000000117177890 */ /* 0x000fe4000fffe0ff */
[----:B--2---:R-:W-:Y:S02]  /*3be0*/  ULEA UR5, UR10, UR26, 0x3 ;  /* 0x0000001a0a057291 */ /* 0x004fe4000f8e18ff */
[----:B------:R-:W-:Y:S01]  /*3bf0*/  UISETP.NE.AND UP3, UPT, UR23, URZ, UPT ;  /* 0x000000ff1700728c */ /* 0x000fe2000bf65270 */
[----:B---3--:R-:W-:Y:S10]  /*3c00*/  @P2 BRA `(.L_x_72) ;  /* 0x00000000000c2947 */ /* 0x008ff40003800000 */
[----:B-1----:R-:W-:Y:S04]  /*3c10*/  SHF.L.U32 R2, R8, 0x1f, RZ ;  /* 0x0000001f08027819 */ /* 0x002fe800000006ff */
[----:B------:R-:W1:Y:S02]  /*3c20*/  SYNCS.PHASECHK.TRANS64.TRYWAIT P0, [UR5], R2 ;  /* 0x00000002ff0075a7 */ /* 0x000e640008001105 */
[----:B-1----:R-:W-:Y:S05]  /*3c30*/  @!P0 BRA `(.L_x_73) ;  /* 0x0000004400848947 */ /* 0x002fea0003800000 */
.L_x_72:
[----:B------:R-:W-:Y:S01]  /*3c40*/  UISETP.NE.AND UP0, UPT, UR22, 0x1, UPT ;  /* 0x000000011600788c */ /* 0x000fe2000bf05270 */
[----:B------:R-:W-:Y:S01]  /*3c50*/  PLOP3.LUT P2, PT, PT, PT, PT, 0x80, 0x8 ;  /* 0x000000000008781c */ /* 0x000fe20003f4f070 */
[----:B------:R-:W-:Y:S02]  /*3c60*/  UIADD3 UR4, UPT, UPT, UR10, 0x1, URZ ;  /* 0x000000010a047890 */ /* 0x000fe4000fffe0ff */
[----:B------:R-:W-:Y:S02]  /*3c70*/  UIADD3 UR25, UPT, UPT, UR5, 0x60, URZ ;  /* 0x0000006005197890 */ /* 0x000fe4000fffe0ff */
[----:B------:R-:W-:Y:S01]  /*3c80*/  UISETP.NE.AND UP1, UPT, UR4, 0xc, UPT ;  /* 0x0000000c0400788c */ /* 0x000fe2000bf25270 */
[----:B------:R-:W-:Y:S01]  /*3c90*/  PLOP3.LUT P0, PT, PT, PT, UP0, 0x80, 0x8 ;  /* 0x000000000008781c */ /* 0x000fe20003f0f008 */
[----:B------:R-:W-:Y:S02]  /*3ca0*/  UIADD3 UR22, UPT, UPT, UR22, -0x1, URZ ;  /* 0xffffffff16167890 */ /* 0x000fe4000fffe0ff */
[----:B------:R-:W-:Y:S02]  /*3cb0*/  USEL UR6, URZ, 0x1, UP1 ;  /* 0x00000001ff067887 */ /* 0x000fe40008800000 */
[----:B------:R-:W-:Y:S01]  /*3cc0*/  USEL UR24, UR4, URZ, UP1 ;  /* 0x000000ff04187287 */ /* 0x000fe20008800000 */
[----:B------:R-:W-:Y:S01]  /*3cd0*/  UMOV UR7, 0x40004040 ;  /* 0x4000404000077882 */ /* 0x000fe20000000000 */
[----:B------:R-:W-:Y:S02]  /*3ce0*/  UMOV UR5, 0x40004040 ;  /* 0x4000404000057882 */ /* 0x000fe40000000000 */
[----:B------:R-:W-:Y:S01]  /*3cf0*/  @UP0 ULEA UR4, UR24, UR26, 0x3 ;  /* 0x0000001a18040291 */ /* 0x000fe2000f8e18ff */
[----:B------:R-:W-:Y:S01]  /*3d00*/  LOP3.LUT R8, R8, UR6, RZ, 0x3c, !PT ;  /* 0x0000000608087c12 */ /* 0x000fe2000f8e3cff */
[----:B------:R-:W-:Y:S01]  /*3d10*/  ULEA UR6, UR10, UR29, 0x9 ;  /* 0x0000001d0a067291 */ /* 0x000fe2000f8e48ff */
[----:B------:R-:W-:Y:S02]  /*3d20*/  UMOV UR21, 0x40004040 ;  /* 0x4000404000157882 */ /* 0x000fe40000000000 */
[----:B-1----:R-:W-:Y:S01]  /*3d30*/  @P0 SHF.L.U32 R0, R8, 0x1f, RZ ;  /* 0x0000001f08000819 */ /* 0x002fe200000006ff */
[----:B------:R-:W-:Y:S02]  /*3d40*/  UIADD3 UR20, UPT, UPT, UR6, 0x2, URZ ;  /* 0x0000000206147890 */ /* 0x000fe4000fffe0ff */
[----:B------:R-:W-:Y:S01]  /*3d50*/  UIADD3 UR16, UPT, UPT, UR6, 0x4, URZ ;  /* 0x0000000406107890 */ /* 0x000fe2000fffe0ff */
[----:B------:R2:W3:Y:S01]  /*3d60*/  @P0 SYNCS.PHASECHK.TRANS64.TRYWAIT P2, [UR4], R0 ;  /* 0x00000000ff0005a7 */ /* 0x0004e20008041104 */
[----:B------:R-:W-:Y:S02]  /*3d70*/  ULEA UR4, UR10, UR28, 0x9 ;  /* 0x0000001c0a047291 */ /* 0x000fe4000f8e48ff */
[----:B------:R-:W-:Y:S02]  /*3d80*/  UIADD3 UR12, UPT, UPT, UR6, 0x6, URZ ;  /* 0x00000006060c7890 */ /* 0x000fe4000fffe0ff */
[----:B------:R-:W-:Y:S02]  /*3d90*/  UIADD3 UR18, UPT, UPT, UR4, 0x2, URZ ;  /* 0x0000000204127890 */ /* 0x000fe4000fffe0ff */
[----:B------:R-:W-:Y:S02]  /*3da0*/  UIADD3 UR14, UPT, UPT, UR4, 0x4, URZ ;  /* 0x00000004040e7890 */ /* 0x000fe4000fffe0ff */
[----:B------:R-:W-:Y:S01]  /*3db0*/  UIADD3 UR8, UPT, UPT, UR4, 0x6, URZ ;  /* 0x0000000604087890 */ /* 0x000fe2000fffe0ff */
[----:B------:R2:W-:Y:S01]  /*3dc0*/  UTCHMMA gdesc[UR4], gdesc[UR6], tmem[UR11], tmem[UR38], idesc[UR39], UP2 ;  /* 0x00ff2606040075ea */ /* 0x0005e2000900000b */
[----:B------:R-:W-:Y:S01]  /*3dd0*/  UPLOP3.LUT UP2, UPT, UPT, UPT, UPT, 0x80, 0x8 ;  /* 0x000000000008789c */ /* 0x000fe20003f4f070 */
[----:B------:R-:W-:Y:S01]  /*3de0*/  UMOV UR19, 0x40004040 ;  /* 0x4000404000137882 */ /* 0x000fe20000000000 */
[----:B------:R-:W-:Y:S01]  /*3df0*/  UMOV UR17, 0x40004040 ;  /* 0x4000404000117882 */ /* 0x000fe20000000000 */
[----:B------:R2:W-:Y:S01]  /*3e00*/  UTCHMMA gdesc[UR18], gdesc[UR20], tmem[UR11], tmem[UR36], idesc[UR37], UPT ;  /* 0x00ff2414120075ea */ /* 0x0005e2000b80000b */
[----:B------:R-:W-:Y:S01]  /*3e10*/  UMOV UR15, 0x40004040 ;  /* 0x40004040000f7882 */ /* 0x000fe20000000000 */
[----:B------:R-:W-:Y:S01]  /*3e20*/  UMOV UR13, 0x40004040 ;  /* 0x40004040000d7882 */ /* 0x000fe20000000000 */
[----:B------:R-:W-:Y:S01]  /*3e30*/  UMOV UR9, 0x40004040 ;  /* 0x4000404000097882 */ /* 0x000fe20000000000 */
[----:B------:R2:W-:Y:S01]  /*3e40*/  UTCHMMA gdesc[UR14], gdesc[UR16], tmem[UR11], tmem[UR34], idesc[UR35], UPT ;  /* 0x00ff22100e0075ea */ /* 0x0005e2000b80000b */
[----:B------:R2:W-:Y:S01]  /*3e50*/  UTCHMMA gdesc[UR8], gdesc[UR12], tmem[UR11], tmem[UR32], idesc[UR33], UPT ;  /* 0x00ff200c080075ea */ /* 0x0005e2000b80000b */
[----:B------:R2:W-:Y:S01]  /*3e60*/  UTCBAR.MULTICAST [UR25], URZ, UR27 ;  /* 0x000000ff190073e9 */ /* 0x0005e2000800081b */
[----:B------:R-:W-:Y:S01]  /*3e70*/  UMOV UR10, UR24 ;  /* 0x00000018000a7c82 */ /* 0x000fe20008000000 */
[----:B------:R-:W-:Y:S05]  /*3e80*/  BRA.U UP3, `(.L_x_74) ;  /* 0xfffffffd03507547 */ /* 0x000fea000b83ffff */
.L_x_71:
[----:B--2---:R-:W-:Y:S01]  /*3e90*/  UIADD3 UR4, UPT, UPT, UR30, 0x1, URZ ;  /* 0x000000011e047890 */ /* 0x004fe2000fffe0ff */
[C---:B------:R-:W-:Y:S01]  /*3ea0*/  ISETP.NE.AND P0, PT, R10.reuse, 0x2, PT ;  /* 0x000000020a00780c */ /* 0x040fe20003f05270 */
[----:B------:R-:W-:Y:S02]  /*3eb0*/  UIADD3 UR5, UPT, UPT, UR31, 0x120, URZ ;  /* 0x000001201f057890 */ /* 0x000fe4000fffe0ff */
[----:B------:R-:W-:Y:S01]  /*3ec0*/  UISETP.NE.AND UP0, UPT, UR4, 0x4, UPT ;  /* 0x000000040400788c */ /* 0x000fe2000bf05270 */
[----:B-1----:R-:W-:Y:S02]  /*3ed0*/  SEL R0, RZ, 0x1, P0 ;  /* 0x00000001ff007807 */ /* 0x002fe40000000000 */
[----:B------:R-:W-:Y:S01]  /*3ee0*/  SEL R10, R10, RZ, P0 ;  /* 0x000000ff0a0a7207 */ /* 0x000fe20000000000 */
[----:B------:R-:W-:Y:S01]  /*3ef0*/  USEL UR6, URZ, 0x1, UP0 ;  /* 0x00000001ff067887 */ /* 0x000fe20008000000 */
[----:B------:R-:W-:Y:S01]  /*3f00*/  LOP3.LUT R9, R9, R0, RZ, 0x3c, !PT ;  /* 0x0000000009097212 */ /* 0x000fe200078e3cff */
[----:B------:R-:W-:Y:S01]  /*3f10*/  USEL UR30, UR4, URZ, UP0 ;  /* 0x000000ff041e7287 */ /* 0x000fe20008000000 */
[----:B------:R1:W-:Y:S03]  /*3f20*/  UTCBAR [UR5], URZ ;  /* 0x000000ff050073e9 */ /* 0x0003e600080000ff */
[----:B------:R-:W-:Y:S01]  /*3f30*/  LOP3.LUT R11, R11, UR6, RZ, 0x3c, !PT ;  /* 0x000000060b0b7c12 */ /* 0x000fe2000f8e3cff */
[----:B------:R-:W-:Y:S07]  /*3f40*/  @P1 BRA `(.L_x_75) ;  /* 0xfffffff800881947 */ /* 0x000fee000383ffff */
[----:B------:R-:W2:Y:S01]  /*3f50*/  S2UR UR8, SR_CgaCtaId ;  /* 0x00000000000879c3 */ /* 0x000ea20000008800 */
[----:B------:R-:W-:Y:S01]  /*3f60*/  ELECT P0, URZ, PT ;  /* 0x0000000000ff782f */ /* 0x000fe20003800000 */
[----:B------:R-:W-:Y:S01]  /*3f70*/  IMAD.MOV.U32 R0, RZ, RZ, 0x1 ;  /* 0x00000001ff007424 */ /* 0x000fe200078e00ff */
[----:B------:R-:W-:Y:S01]  /*3f80*/  UIADD3 UR26, UPT, UPT, UR26, 0x140, URZ ;  /* 0x000001401a1a7890 */ /* 0x000fe2000fffe0ff */
[----:B------:R-:W-:Y:S01]  /*3f90*/  SHF.L.U32 R2, R11, 0x1f, RZ ;  /* 0x0000001f0b027819 */ /* 0x000fe200000006ff */
[----:B------:R-:W-:-:S03]  /*3fa0*/  UMOV UR4, 0x40 ;  /* 0x0000004000047882 */ /* 0x000fc60000000000 */
[----:B------:R-:W-:Y:S01]  /*3fb0*/  UVIRTCOUNT.DEALLOC.SMPOOL 0x80 ;  /* 0x000000800000784c */ /* 0x000fe20000000000 */
[----:B--2---:R-:W-:Y:S02]  /*3fc0*/  ULEA UR8, UR8, UR4, 0x18 ;  /* 0x0000000408087291 */ /* 0x004fe4000f8ec0ff */
[----:B------:R-:W-:-:S07]  /*3fd0*/  ULEA UR4, UR30, UR26, 0x3 ;  /* 0x0000001a1e047291 */ /* 0x000fce000f8e18ff */
[----:B------:R2:W-:Y:S02]  /*3fe0*/  @P0 STS.U8 [UR8+0x1c], R0 ;  /* 0x00001c00ff000988 */ /* 0x0005e40008000008 */
[----:B------:R-:W4:Y:S02]  /*3ff0*/  SYNCS.PHASECHK.TRANS64.TRYWAIT P0, [UR4], R2 ;  /* 0x00000002ff0075a7 */ /* 0x000f240008001104 */
[----:B--2-4-:R-:W-:Y:S05]  /*4000*/  @!P0 BRA `(.L_x_76) ;  /* 0x0000004000a88947 */ /* 0x014fea0003800000 */
.L_x_167:
[----:B------:R-:W-:-:S04]  /*4010*/  UIADD3 UR4, UPT, UPT, UR30, 0x1, URZ ;  /* 0x000000011e047890 */ /* 0x000fc8000fffe0ff */
[----:B------:R-:W-:-:S04]  /*4020*/  UISETP.NE.AND UP0, UPT, UR4, 0x4, UPT ;  /* 0x000000040400788c */ /* 0x000fc8000bf05270 */
[----:B------:R-:W-:Y:S02]  /*4030*/  USEL UR6, URZ, 0x1, UP0 ;  /* 0x00000001ff067887 */ /* 0x000fe40008000000 */
[----:B------:R-:W-:-:S04]  /*4040*/  USEL UR4, UR4, URZ, UP0 ;  /* 0x000000ff04047287 */ /* 0x000fc80008000000 */
[----:B-1----:R-:W-:Y:S01]  /*4050*/  ULEA UR5, UR4, UR26, 0x3 ;  /* 0x0000001a04057291 */ /* 0x002fe2000f8e18ff */
[----:B--2---:R-:W-:-:S04]  /*4060*/  LOP3.LUT R2, R11, UR6, RZ, 0x3c, !PT ;  /* 0x000000060b027c12 */ /* 0x004fc8000f8e3cff */
[----:B------:R-:W-:-:S04]  /*4070*/  SHF.L.U32 R3, R2, 0x1f, RZ ;  /* 0x0000001f02037819 */ /* 0x000fc800000006ff */
[----:B------:R-:W1:Y:S02]  /*4080*/  SYNCS.PHASECHK.TRANS64.TRYWAIT P0, [UR5], R3 ;  /* 0x00000003ff0075a7 */ /* 0x000e640008001105 */
[----:B-1----:R-:W-:Y:S05]  /*4090*/  @!P0 BRA `(.L_x_77) ;  /* 0x00000040009c8947 */ /* 0x002fea0003800000 */
.L_x_169:
        /* <DEDUP_REMOVED lines=9> */
.L_x_171:
[----:B------:R-:W-:-:S04]  /*4130*/  UIADD3 UR4, UPT, UPT, UR4, 0x1, URZ ;  /* 0x0000000104047890 */ /* 0x000fc8000fffe0ff */
[----:B------:R-:W-:-:S04]  /*4140*/  UISETP.NE.AND UP0, UPT, UR4, 0x4, UPT ;  /* 0x000000040400788c */ /* 0x000fc8000bf05270 */
[----:B------:R-:W-:Y:S02]  /*4150*/  USEL UR5, URZ, 0x1, UP0 ;  /* 0x00000001ff057887 */ /* 0x000fe40008000000 */
[----:B------:R-:W-:-:S04]  /*4160*/  USEL UR4, UR4, URZ, UP0 ;  /* 0x000000ff04047287 */ /* 0x000fc80008000000 */
[----:B------:R-:W-:Y:S01]  /*4170*/  ULEA UR4, UR4, UR26, 0x3 ;  /* 0x0000001a04047291 */ /* 0x000fe2000f8e18ff */
[----:B------:R-:W-:-:S04]  /*4180*/  LOP3.LUT R2, R2, UR5, RZ, 0x3c, !PT ;  /* 0x0000000502027c12 */ /* 0x000fc8000f8e3cff */
[----:B------:R-:W-:-:S04]  /*4190*/  SHF.L.U32 R2, R2, 0x1f, RZ ;  /* 0x0000001f02027819 */ /* 0x000fc800000006ff */
[----:B------:R-:W2:Y:S02]  /*41a0*/  SYNCS.PHASECHK.TRANS64.TRYWAIT P0, [UR4], R2 ;  /* 0x00000002ff0075a7 */ /* 0x000ea40008001104 */
[----:B--2---:R-:W-:Y:S05]  /*41b0*/  @!P0 BRA `(.L_x_79) ;  /* 0x0000004000848947 */ /* 0x004fea0003800000 */
.L_x_173:
[----:B------:R-:W-:Y:S01]  /*41c0*/  NOP ;  /* 0x0000000000007918 */ /* 0x000fe20000000000 */
[----:B-1----:R-:W1:Y:S01]  /*41d0*/  LDS R0, [UR8+0x14] ;  /* 0x00001408ff007984 */ /* 0x002e620008000800 */
[----:B------:R-:W-:Y:S01]  /*41e0*/  ULOP3.LUT UR4, UR42, 0xffff, URZ, 0xc0, !UPT ;  /* 0x0000ffff2a047892 */ /* 0x000fe2000f8ec0ff */
[----:B------:R-:W-:Y:S01]  /*41f0*/  UMOV UR5, 0xffff ;  /* 0x0000ffff00057882 */ /* 0x000fe20000000000 */
[----:B------:R-:W-:Y:S02]  /*4200*/  UMOV UR6, 0x1 ;  /* 0x0000000100067882 */ /* 0x000fe40000000000 */
[----:B------:R-:W-:-:S04]  /*4210*/  USHF.R.U32.HI UR4, URZ, 0x5, UR4 ;  /* 0x00000005ff047899 */ /* 0x000fc80008011604 */
[----:B------:R-:W-:Y:S02]  /*4220*/  USHF.L.U32 UR5, UR5, UR4, URZ ;  /* 0x0000000405057299 */ /* 0x000fe400080006ff */
[----:B------:R-:W-:-:S04]  /*4230*/  USHF.L.U32 UR4, UR6, UR4, URZ ;  /* 0x0000000406047299 */ /* 0x000fc800080006ff */
[----:B-1----:R-:W-:-:S04]  /*4240*/  LOP3.LUT R0, R0, UR5, RZ, 0xc0, !PT ;  /* 0x0000000500007c12 */ /* 0x002fc8000f8ec0ff */
[----:B------:R-:W-:-:S13]  /*4250*/  ISETP.NE.AND P0, PT, R0, UR5, PT ;  /* 0x0000000500007c0c */ /* 0x000fda000bf05270 */
[----:B------:R-:W-:Y:S05]  /*4260*/  @P0 BRA `(.L_x_80) ;  /* 0x0000000000580947 */ /* 0x000fea0003800000 */
[----:B------:R-:W1:Y:S02]  /*4270*/  LDS R0, [UR8+0x18] ;  /* 0x00001808ff007984 */ /* 0x000e640008000800 */
[----:B-1----:R-:W-:-:S04]  /*4280*/  LOP3.LUT R0, R0, UR4, RZ, 0xc0, !PT ;  /* 0x0000000400007c12 */ /* 0x002fc8000f8ec0ff */
[----:B------:R-:W-:-:S13]  /*4290*/  ISETP.NE.AND P0, PT, R0, UR4, PT ;  /* 0x0000000400007c0c */ /* 0x000fda000bf05270 */
[----:B------:R-:W-:Y:S05]  /*42a0*/  @P0 BRA `(.L_x_81) ;  /* 0x00000000003c0947 */ /* 0x000fea0003800000 */
[----:B------:R-:W1:Y:S01]  /*42b0*/  S2R R2, SR_LANEID ;  /* 0x0000000000027919 */ /* 0x000e620000000000 */
[----:B------:R-:W-:-:S06]  /*42c0*/  ULOP3.LUT UR5, URZ, UR5, URZ, 0x33, !UPT ;  /* 0x00000005ff057292 */ /* 0x000fcc000f8e33ff */
[----:B------:R-:W-:-:S04]  /*42d0*/  IMAD.U32 R0, RZ, RZ, UR5 ;  /* 0x00000005ff007e24 */ /* 0x000fc8000f8e00ff */
[----:B------:R2:W4:Y:S02]  /*42e0*/  REDUX UR7, R0 ;  /* 0x00000000000773c4 */ /* 0x0005240000000000 */
[----:B------:R1:W-:Y:S01]  /*42f0*/  UTCATOMSWS.AND URZ, UR5 ;  /* 0x0000000500ff79e3 */ /* 0x0003e20008000000 */
[----:B--2---:R-:W-:Y:S01]  /*4300*/  LOP3.LUT R0, RZ, UR4, RZ, 0x33, !PT ;  /* 0x00000004ff007c12 */ /* 0x004fe2000f8e33ff */
[----:B------:R-:W-:Y:S02]  /*4310*/  VOTEU.ANY UR4, UPT, PT ;  /* 0x0000000000047886 */ /* 0x000fe400038e0100 */
[----:B------:R-:W-:Y:S02]  /*4320*/  UFLO.U32 UR4, UR4 ;  /* 0x00000004000472bd */ /* 0x000fe400080e0000 */
[----:B------:R-:W2:Y:S04]  /*4330*/  REDUX UR6, R0 ;  /* 0x00000000000673c4 */ /* 0x000ea80000000000 */
[----:B-1----:R-:W-:-:S02]  /*4340*/  ISETP.EQ.U32.AND P0, PT, R2, UR4, PT ;  /* 0x0000000402007c0c */ /* 0x002fc4000bf02070 */
[----:B----4-:R-:W-:-:S11]  /*4350*/  MOV R2, UR7 ;  /* 0x0000000700027c02 */ /* 0x010fd60008000f00 */
[----:B------:R1:W-:Y:S01]  /*4360*/  @P0 ATOMS.AND RZ, [UR8+0x14], R2 ;  /* 0x00001402ffff098c */ /* 0x0003e2000a800008 */
[----:B--2---:R-:W-:-:S05]  /*4370*/  IMAD.U32 R0, RZ, RZ, UR6 ;  /* 0x00000006ff007e24 */ /* 0x004fca000f8e00ff */
[----:B------:R1:W-:Y:S01]  /*4380*/  @P0 ATOMS.AND RZ, [UR8+0x18], R0 ;  /* 0x00001800ffff098c */ /* 0x0003e2000a800008 */
[----:B------:R-:W-:Y:S05]  /*4390*/  BRA `(.L_x_82) ;  /* 0x0000000000147947 */ /* 0x000fea0003800000 */
.L_x_81:
[----:B------:R-:W-:Y:S02]  /*43a0*/  MOV R2, 0x43c0 ;  /* 0x000043c000027802 */ /* 0x000fe40000000f00 */
[----:B---3-5:R-:W-:Y:S05]  /*43b0*/  CALL.REL.NOINC `($__internal_0_$__cuda_sm10x_tcgen05_guardrail_trap_col_being_dealloced_not_returned_by_alloc) ;  /* 0x0000004000f87944 */ /* 0x028fea0003c00000 */
[----:B------:R-:W-:Y:S05]  /*43c0*/  BRA `(.L_x_82) ;  /* 0x0000000000087947 */ /* 0x000fea0003800000 */
.L_x_80:
[----:B------:R-:W-:Y:S02]  /*43d0*/  MOV R2, 0x43f0 ;  /* 0x000043f000027802 */ /* 0x000fe40000000f00 */
[----:B---3-5:R-:W-:Y:S05]  /*43e0*/  CALL.REL.NOINC `($__internal_2_$__cuda_sm10x_tcgen05_guardrail_trap_unallocated_columns_being_dealloced) ;  /* 0x0000004400047944 */ /* 0x028fea0003c00000 */
.L_x_82:
[----:B------:R-:W-:Y:S01]  /*43f0*/  NOP ;  /* 0x0000000000007918 */ /* 0x000fe20000000000 */
[----:B------:R-:W-:Y:S05]  /*4400*/  EXIT ;  /* 0x000000000000794d */ /* 0x000fea0003800000 */
.L_x_64:
[----:B------:R-:W-:-:S09]  /*4410*/  UISETP.NE.OR UP0, UPT, UR18, 0x3, !UP3 ;  /* 0x000000031200788c */ /* 0x000fd2000df05670 */
[----:B------:R-:W-:Y:S05]  /*4420*/  BRA.U UP0, `(.L_x_83) ;  /* 0x0000001100247547 */ /* 0x000fea000b800000 */
[----:B------:R-:W2:Y:S01]  /*4430*/  LDCU.64 UR4, c[0x0][0x888] ;  /* 0x00011100ff0477ac */ /* 0x000ea20008000a00 */
[----:B------:R-:W3:Y:S01]  /*4440*/  LDC.64 R12, c[0x0][0x348] ;  /* 0x0000d200ff0c7b82 */ /* 0x000ee20000000a00 */
[----:B------:R-:W-:Y:S02]  /*4450*/  HFMA2 R9, -RZ, RZ, 0, 0 ;  /* 0x00000000ff097431 */ /* 0x000fe400000001ff */
[----:B------:R-:W-:Y:S01]  /*4460*/  IMAD.MOV.U32 R11, RZ, RZ, 0x1 ;  /* 0x00000001ff0b7424 */ /* 0x000fe200078e00ff */
[----:B------:R-:W4:Y:S01]  /*4470*/  LDCU UR37, c[0x0][0x370] ;  /* 0x00006e00ff2577ac */ /* 0x000f220008000800 */
[----:B------:R-:W-:Y:S01]  /*4480*/  IMAD.MOV.U32 R10, RZ, RZ, RZ ;  /* 0x000000ffff0a7224 */ /* 0x000fe200078e00ff */
[----:B------:R-:W-:Y:S01]  /*4490*/  MOV R3, 0x2000 ;  /* 0x0000200000037802 */ /* 0x000fe20000000f00 */
[----:B------:R-:W4:Y:S01]  /*44a0*/  LDCU.128 UR32, c[0x0][0xb10] ;  /* 0x00016200ff2077ac */ /* 0x000f220008000c00 */
[----:B------:R-:W1:Y:S01]  /*44b0*/  LDCU UR31, c[0x0][0x374] ;  /* 0x00006e80ff1f77ac */ /* 0x000e620008000800 */
[----:B------:R-:W1:Y:S01]  /*44c0*/  LDCU.64 UR28, c[0x0][0x890] ;  /* 0x00011200ff1c77ac */ /* 0x000e620008000a00 */
[----:B--2---:R-:W-:Y:S01]  /*44d0*/  UISETP.NE.U32.AND UP0, UPT, UR4, URZ, UPT ;  /* 0x000000ff0400728c */ /* 0x004fe2000bf05070 */
[----:B------:R-:W2:Y:S01]  /*44e0*/  LDCU UR15, c[0x0][0xb0c] ;  /* 0x00016180ff0f77ac */ /* 0x000ea20008000800 */
[----:B------:R-:W3:Y:S01]  /*44f0*/  LDCU UR41, c[0x0][0xb20] ;  /* 0x00016400ff2977ac */ /* 0x000ee20008000800 */
[----:B------:R-:W3:Y:S01]  /*4500*/  LDCU UR4, c[0x0][0xb30] ;  /* 0x00016600ff0477ac */ /* 0x000ee20008000800 */
[----:B----4-:R-:W-:-:S02]  /*4510*/  UIMAD.WIDE.U32 UR6, UR37, UR32, URZ ;  /* 0x00000020250672a5 */ /* 0x010fc4000f8e00ff */
[----:B-1----:R-:W-:Y:S02]  /*4520*/  UIMAD.WIDE.U32 UR8, UR31, UR35, URZ ;  /* 0x000000231f0872a5 */ /* 0x002fe4000f8e00ff */
[----:B------:R-:W-:Y:S02]  /*4530*/  UISETP.NE.U32.AND UP6, UPT, UR28, URZ, UPT ;  /* 0x000000ff1c00728c */ /* 0x000fe4000bfc5070 */
[----:B------:R-:W-:Y:S01]  /*4540*/  UISETP.NE.AND.EX UP5, UPT, UR5, URZ, UPT, UP0 ;  /* 0x000000ff0500728c */ /* 0x000fe2000bfa5300 */
[----:B------:R-:W-:Y:S01]  /*4550*/  UMOV UR24, 0x400 ;  /* 0x0000040000187882 */ /* 0x000fe20000000000 */
[----:B------:R-:W-:Y:S01]  /*4560*/  UISETP.NE.AND UP0, UPT, UR42, 0x1, UPT ;  /* 0x000000012a00788c */ /* 0x000fe2000bf05270 */
[----:B------:R-:W-:Y:S01]  /*4570*/  UMOV UR6, UR7 ;  /* 0x0000000700067c82 */ /* 0x000fe20008000000 */
[----:B------:R-:W-:Y:S01]  /*4580*/  UMOV UR38, UR9 ;  /* 0x0000000900267c82 */ /* 0x000fe20008000000 */
[----:B------:R-:W-:Y:S02]  /*4590*/  USEL UR40, URZ, 0x1, UP4 ;  /* 0x00000001ff287887 */ /* 0x000fe4000a000000 */
[----:B--2---:R-:W-:Y:S01]  /*45a0*/  UISETP.NE.AND UP0, UPT, UR15, 0x1, UPT ;  /* 0x000000010f00788c */ /* 0x004fe2000bf05270 */
[----:B------:R-:W-:Y:S01]  /*45b0*/  UMOV UR25, URZ ;  /* 0x000000ff00197c82 */ /* 0x000fe20008000000 */
[----:B------:R-:W-:-:S02]  /*45c0*/  UPLOP3.LUT UP4, UPT, UPT, UPT, UPT, 0x40, 0x4 ;  /* 0x000000000004789c */ /* 0x000fc40003f8e870 */
[----:B------:R-:W-:Y:S01]  /*45d0*/  UISETP.GE.AND UP2, UPT, UR42, 0x1, UPT ;  /* 0x000000012a00788c */ /* 0x000fe2000bf46270 */
[----:B------:R-:W1:Y:S01]  /*45e0*/  LDCU.64 UR16, c[0x0][0xb28] ;  /* 0x00016500ff1077ac */ /* 0x000e620008000a00 */
[----:B------:R-:W-:Y:S02]  /*45f0*/  ULEA UR24, UR54, UR24, 0x18 ;  /* 0x0000001836187291 */ /* 0x000fe4000f8ec0ff */
[----:B------:R-:W-:Y:S02]  /*4600*/  UISETP.NE.AND.EX UP6, UPT, UR29, URZ, UPT, UP6 ;  /* 0x000000ff1d00728c */ /* 0x000fe4000bfc5360 */
[----:B------:R-:W-:Y:S02]  /*4610*/  USHF.R.U32.HI UR39, URZ, UR33, UR6 ;  /* 0x00000021ff277299 */ /* 0x000fe40008011606 */
[----:B---3--:R-:W-:Y:S02]  /*4620*/  USHF.R.U32.HI UR38, URZ, UR41, UR38 ;  /* 0x00000029ff267299 */ /* 0x008fe40008011626 */
[----:B------:R-:W-:-:S02]  /*4630*/  UISETP.NE.AND UP0, UPT, UR34, 0x1, UPT ;  /* 0x000000012200788c */ /* 0x000fc4000bf05270 */
[----:B------:R-:W-:-:S11]  /*4640*/  UISETP.NE.AND UP3, UPT, UR4, 0x1, UPT ;  /* 0x000000010400788c */ /* 0x000fd6000bf65270 */
.L_x_92:
[C---:B------:R-:W-:Y:S02]  /*4650*/  LEA R8, R10.reuse, UR24, 0x3 ;  /* 0x000000180a087c11 */ /* 0x040fe4000f8e18ff */
[----:B------:R-:W-:Y:S02]  /*4660*/  SHF.L.U32 R0, R9, 0x1f, RZ ;  /* 0x0000001f09007819 */ /* 0x000fe400000006ff */
[----:B------:R-:W-:Y:S02]  /*4670*/  LEA R4, R10, UR24, 0x4 ;  /* 0x000000180a047c11 */ /* 0x000fe4000f8e20ff */
[----:B--2---:R-:W2:Y:S02]  /*4680*/  SYNCS.PHASECHK.TRANS64.TRYWAIT P0, [R8+URZ+0x100], R0 ;  /* 0x00010000080075a7 */ /* 0x004ea400080011ff */
[----:B--2---:R-:W-:Y:S05]  /*4690*/  @!P0 BRA `(.L_x_84) ;  /* 0x0000003c00648947 */ /* 0x004fea0003800000 */
.L_x_174:
[----:B------:R-:W3:Y:S01]  /*46a0*/  LDS.128 R4, [R4+0x190] ;  /* 0x0001900004047984 */ /* 0x000ee20000000c00 */
[----:B------:R-:W-:Y:S01]  /*46b0*/  UISETP.GE.AND UP0, UPT, UR42, 0x1, UPT ;  /* 0x000000012a00788c */ /* 0x000fe2000bf06270 */
[----:B------:R-:W-:Y:S01]  /*46c0*/  @!PT LDS RZ, [RZ] ;  /* 0x00000000fffff984 */ /* 0x000fe20000000800 */
[----:B------:R-:W-:Y:S01]  /*46d0*/  @!PT LDS RZ, [RZ] ;  /* 0x00000000fffff984 */ /* 0x000fe20000000800 */
[----:B------:R-:W-:Y:S01]  /*46e0*/  @!PT LDS RZ, [RZ] ;  /* 0x00000000fffff984 */ /* 0x000fe20000000800 */
[----:B------:R-:W-:Y:S01]  /*46f0*/  @!PT LDS RZ, [RZ] ;  /* 0x00000000fffff984 */ /* 0x000fe20000000800 */
[----:B------:R4:W-:Y:S06]  /*4700*/  MEMBAR.ALL.CTA ;  /* 0x0000000000007992 */ /* 0x0009ec0000008000 */
[----:B----4-:R-:W4:Y:S01]  /*4710*/  FENCE.VIEW.ASYNC.S ;  /* 0x00000000000073c6 */ /* 0x010f220000000000 */
[----:B---3--:R-:W-:Y:S11]  /*4720*/  LOP3.LUT P0, RZ, R6, 0x1, RZ, 0xc0, !PT ;  /* 0x0000000106ff7812 */ /* 0x008ff6000780c0ff */
[----:B------:R-:W-:Y:S02]  /*4730*/  @!UPT UIADD3 URZ, UPT, UPT, URZ, URZ, URZ ;  /* 0x000000fffffff290 */ /* 0x000fe4000fffe0ff */
[----:B----4-:R-:W-:Y:S01]  /*4740*/  VOTEU.ANY UP2, P0 ;  /* 0x0000000000ff7886 */ /* 0x010fe20000040100 */
[----:B------:R-:W-:Y:S11]  /*4750*/  PLOP3.LUT P0, PT, PT, PT, UP2, 0x80, 0x8 ;  /* 0x000000000008781c */ /* 0x000ff60003f0f028 */
[----:B------:R-:W-:Y:S02]  /*4760*/  @!UPT UIADD3 URZ, UPT, UPT, URZ, URZ, URZ ;  /* 0x000000fffffff290 */ /* 0x000fe4000fffe0ff */
[----:B--2---:R-:W-:Y:S02]  /*4770*/  @P0 SHF.R.U32.HI R0, RZ, 0x10, R5 ;  /* 0x00000010ff000819 */ /* 0x004fe40000011605 */
[----:B------:R-:W-:Y:S02]  /*4780*/  @P0 MOV R2, R4 ;  /* 0x0000000400020202 */ /* 0x000fe40000000f00 */
[----:B------:R-:W-:Y:S01]  /*4790*/  @P0 R2UR UR4, R0 ;  /* 0x00000000000402ca */ /* 0x000fe200000e0000 */
[----:B------:R-:W-:Y:S01]  /*47a0*/  VIADD R0, R8, 0x110 ;  /* 0x0000011008007836 */ /* 0x000fe20000000000 */
[----:B------:R-:W-:Y:S02]  /*47b0*/  @P0 LOP3.LUT R4, R5, 0xffff, RZ, 0xc0, !PT ;  /* 0x0000ffff05040812 */ /* 0x000fe400078ec0ff */
[----:B------:R-:W-:Y:S02]  /*47c0*/  @P0 R2UR UR6, R2 ;  /* 0x00000000020602ca */ /* 0x000fe400000e0000 */
[----:B------:R-:W-:Y:S02]  /*47d0*/  PRMT R0, RZ, 0x654, R0 ;  /* 0x00000654ff007816 */ /* 0x000fe40000000000 */
[----:B------:R-:W-:Y:S02]  /*47e0*/  @P0 R2UR UR5, R4 ;  /* 0x00000000040502ca */ /* 0x000fe400000e0000 */
[----:B------:R2:W-:Y:S03]  /*47f0*/  SYNCS.ARRIVE.TRANS64.RED.A1T0 RZ, [R0+URZ], RZ ;  /* 0x000000ff00ff79a7 */ /* 0x0005e600081004ff */
[----:B------:R-:W-:Y:S04]  /*4800*/  @UP2 UMOV UR27, UR4 ;  /* 0x00000004001b2c82 */ /* 0x000fe80008000000 */
[----:B------:R-:W-:Y:S04]  /*4810*/  @UP2 UMOV UR14, UR6 ;  /* 0x00000006000e2c82 */ /* 0x000fe80008000000 */
[----:B------:R-:W-:Y:S01]  /*4820*/  @UP2 UMOV UR13, UR5 ;  /* 0x00000005000d2c82 */ /* 0x000fe20008000000 */
[----:B------:R-:W-:Y:S05]  /*4830*/  BRA.U !UP0, `(.L_x_85) ;  /* 0x0000000108c07547 */ /* 0x000fea000b800000 */
[----:B------:R-:W-:Y:S02]  /*4840*/  UIMAD.WIDE.U32 UR8, UR13, UR35, URZ ;  /* 0x000000230d0872a5 */ /* 0x000fe4000f8e00ff */
[----:B------:R-:W-:Y:S02]  /*4850*/  UP2UR UR12, UPR, URZ, 0x4 ;  /* 0x00000004ff0c7883 */ /* 0x000fe40008000000 */
[----:B------:R-:W-:Y:S02]  /*4860*/  UISETP.NE.AND UP2, UPT, UR34, 0x1, UPT ;  /* 0x000000012200788c */ /* 0x000fe4000bf45270 */
[----:B------:R-:W-:Y:S02]  /*4870*/  UIMAD.WIDE.U32 UR10, UR14, UR32, URZ ;  /* 0x000000200e0a72a5 */ /* 0x000fe4000f8e00ff */
[----:B------:R-:W-:Y:S02]  /*4880*/  USEL UR4, UR31, UR38, !UP2 ;  /* 0x000000261f047287 */ /* 0x000fe4000d000000 */
[----:B------:R-:W-:Y:S02]  /*4890*/  UISETP.NE.AND UP0, UPT, UR15, 0x1, UPT ;  /* 0x000000010f00788c */ /* 0x000fe4000bf05270 */
[----:B------:R-:W-:Y:S02]  /*48a0*/  UP2UR UR22, UPR, URZ, 0x2 ;  /* 0x00000002ff167883 */ /* 0x000fe40008000000 */
[----:B------:R-:W-:Y:S02]  /*48b0*/  UISETP.NE.AND UP1, UPT, UR42, 0x1, UPT ;  /* 0x000000012a00788c */ /* 0x000fe4000bf25270 */
[----:B-1----:R-:W-:Y:S02]  /*48c0*/  UIMAD.WIDE.U32 UR18, UR4, UR16, URZ ;  /* 0x00000010041272a5 */ /* 0x002fe4000f8e00ff */
[----:B------:R-:W-:Y:S01]  /*48d0*/  USEL UR7, UR37, UR39, !UP0 ;  /* 0x0000002725077287 */ /* 0x000fe2000c000000 */
[----:B------:R-:W-:Y:S02]  /*48e0*/  UMOV UR5, UR9 ;  /* 0x0000000900057c82 */ /* 0x000fe40008000000 */
[----:B------:R-:W-:Y:S02]  /*48f0*/  USHF.R.U32.HI UR6, URZ, UR41, UR5 ;  /* 0x00000029ff067299 */ /* 0x000fe40008011605 */
[----:B------:R-:W-:Y:S02]  /*4900*/  UIMAD.WIDE.U32 UR20, UR7, UR16, URZ ;  /* 0x00000010071472a5 */ /* 0x000fe4000f8e00ff */
[----:B------:R-:W-:Y:S02]  /*4910*/  USEL UR6, UR13, UR6, !UP2 ;  /* 0x000000060d067287 */ /* 0x000fe4000d000000 */
[----:B------:R-:W-:Y:S01]  /*4920*/  UISETP.NE.AND UP2, UPT, UR12, URZ, UPT ;  /* 0x000000ff0c00728c */ /* 0x000fe2000bf45270 */
[----:B------:R-:W-:Y:S01]  /*4930*/  UMOV UR5, UR11 ;  /* 0x0000000b00057c82 */ /* 0x000fe20008000000 */
[----:B------:R-:W-:Y:S02]  /*4940*/  UIMAD.WIDE.U32 UR10, UR6, UR16, URZ ;  /* 0x00000010060a72a5 */ /* 0x000fe4000f8e00ff */
[----:B------:R-:W-:Y:S03]  /*4950*/  USHF.R.U32.HI UR8, URZ, UR33, UR5 ;  /* 0x00000021ff087299 */ /* 0x000fe60008011605 */
[----:B------:R-:W-:Y:S02]  /*4960*/  UMOV UR5, UR19 ;  /* 0x0000001300057c82 */ /* 0x000fe40008000000 */
[----:B------:R-:W-:Y:S03]  /*4970*/  @UP1 USHF.R.U32.HI UR4, URZ, UR17, UR5 ;  /* 0x00000011ff041299 */ /* 0x000fe60008011605 */
[----:B------:R-:W-:Y:S01]  /*4980*/  UMOV UR5, UR21 ;  /* 0x0000001500057c82 */ /* 0x000fe20008000000 */
[----:B------:R-:W-:Y:S02]  /*4990*/  UIMAD UR4, UR42, UR4, URZ ;  /* 0x000000042a0472a4 */ /* 0x000fe4000f8e02ff */
[----:B------:R-:W-:Y:S02]  /*49a0*/  @UP1 USHF.R.U32.HI UR7, URZ, UR17, UR5 ;  /* 0x00000011ff071299 */ /* 0x000fe40008011605 */
[----:B------:R-:W-:Y:S02]  /*49b0*/  USEL UR5, UR14, UR8, !UP0 ;  /* 0x000000080e057287 */ /* 0x000fe4000c000000 */
[----:B------:R-:W-:Y:S02]  /*49c0*/  UIMAD UR8, UR42, UR7, URZ ;  /* 0x000000072a0872a4 */ /* 0x000fe4000f8e02ff */
[----:B------:R-:W-:Y:S03]  /*49d0*/  UISETP.GE.AND UP0, UPT, UR6, UR4, UPT ;  /* 0x000000040600728c */ /* 0x000fe6000bf06270 */
[----:B------:R-:W-:Y:S01]  /*49e0*/  UMOV UR4, UR11 ;  /* 0x0000000b00047c82 */ /* 0x000fe20008000000 */
[----:B------:R-:W-:Y:S02]  /*49f0*/  UISETP.GE.OR UP0, UPT, UR5, UR8, UP0 ;  /* 0x000000080500728c */ /* 0x000fe40008706670 */
[----:B------:R-:W-:Y:S02]  /*4a00*/  USHF.R.U32.HI UR4, URZ, UR17, UR4 ;  /* 0x00000011ff047299 */ /* 0x000fe40008011604 */
[----:B------:R-:W-:Y:S02]  /*4a10*/  UIMAD.WIDE.U32 UR8, UR5, UR16, URZ ;  /* 0x00000010050872a5 */ /* 0x000fe4000f8e00ff */
[----:B------:R-:W-:Y:S04]  /*4a20*/  USEL UR10, UR6, UR4, !UP1 ;  /* 0x00000004060a7287 */ /* 0x000fe8000c800000 */
[----:B------:R-:W-:Y:S01]  /*4a30*/  UIADD3 UR11, UPT, UPT, -UR10, URZ, URZ ;  /* 0x000000ff0a0b7290 */ /* 0x000fe2000fffe1ff */
[----:B------:R-:W-:Y:S02]  /*4a40*/  @!UP0 UMOV UR4, UR9 ;  /* 0x0000000900048c82 */ /* 0x000fe40008000000 */
[----:B------:R-:W-:Y:S02]  /*4a50*/  @!UP0 USHF.R.U32.HI UR4, URZ, UR17, UR4 ;  /* 0x00000011ff048299 */ /* 0x000fe40008011604 */
[----:B------:R-:W-:Y:S02]  /*4a60*/  UIMAD UR8, UR42, UR11, UR6 ;  /* 0x0000000b2a0872a4 */ /* 0x000fe4000f8e0206 */
[----:B------:R-:W-:Y:S02]  /*4a70*/  @!UP0 USEL UR4, UR5, UR4, !UP1 ;  /* 0x0000000405048287 */ /* 0x000fe4000c800000 */
[----:B------:R-:W-:Y:S02]  /*4a80*/  UISETP.NE.AND UP1, UPT, UR22, URZ, UPT ;  /* 0x000000ff1600728c */ /* 0x000fe4000bf25270 */
[----:B------:R-:W-:Y:S02]  /*4a90*/  @!UP0 UIMAD UR8, UR7, UR8, UR4 ;  /* 0x00000008070882a4 */ /* 0x000fe4000f8e0204 */
[----:B------:R-:W-:Y:S02]  /*4aa0*/  @!UP0 UIADD3 UR9, UPT, UPT, UR10, -UR4, URZ ;  /* 0x800000040a098290 */ /* 0x000fe4000fffe0ff */
[----:B------:R-:W-:Y:S02]  /*4ab0*/  UIADD3 UR4, UPT, UPT, -UR5, URZ, URZ ;  /* 0x000000ff05047290 */ /* 0x000fe4000fffe1ff */
[----:B------:R-:W-:Y:S02]  /*4ac0*/  UIADD3 UR7, UPT, UPT, -UR6, URZ, URZ ;  /* 0x000000ff06077290 */ /* 0x000fe4000fffe1ff */
[----:B------:R-:W-:Y:S02]  /*4ad0*/  @!UP0 UIMAD UR6, UR9, UR42, UR5 ;  /* 0x0000002a090682a4 */ /* 0x000fe4000f8e0205 */
[----:B------:R-:W-:Y:S02]  /*4ae0*/  UIMAD UR14, UR15, UR4, UR14 ;  /* 0x000000040f0e72a4 */ /* 0x000fe4000f8e020e */
[----:B------:R-:W-:Y:S01]  /*4af0*/  UIMAD UR13, UR34, UR7, UR13 ;  /* 0x00000007220d72a4 */ /* 0x000fe2000f8e020d */
[----:B------:R-:W-:Y:S02]  /*4b00*/  @!UP0 UMOV UR5, UR8 ;  /* 0x0000000800058c82 */ /* 0x000fe40008000000 */
[----:B------:R-:W-:Y:S02]  /*4b10*/  UIMAD UR14, UR5, UR15, UR14 ;  /* 0x0000000f050e72a4 */ /* 0x000fe4000f8e020e */
[----:B------:R-:W-:Y:S11]  /*4b20*/  UIMAD UR13, UR6, UR34, UR13 ;  /* 0x00000022060d72a4 */ /* 0x000ff6000f8e020d */
[----:B------:R-:W-:Y:S01]  /*4b30*/  @!UPT UIADD3 URZ, UPT, UPT, URZ, URZ, URZ ;  /* 0x000000fffffff290 */ /* 0x000fe2000fffe0ff */
.L_x_85:
[----:B------:R-:W3:Y:S01]  /*4b40*/  @!UP3 LDCU.128 UR20, c[0x0][0xb10] ;  /* 0x00016200ff14b7ac */ /* 0x000ee20008000c00 */
[----:B------:R-:W-:Y:S04]  /*4b50*/  ISETP.NE.U32.AND P0, PT, RZ, UR28, PT ;  /* 0x0000001cff007c0c */ /* 0x000fe8000bf05070 */
[----:B------:R-:W-:Y:S01]  /*4b60*/  ISETP.NE.AND.EX P0, PT, RZ, UR29, PT, P0 ;  /* 0x0000001dff007c0c */ /* 0x000fe2000bf05300 */
[----:B------:R-:W4:Y:S01]  /*4b70*/  @!UP3 LDCU UR5, c[0x0][0xb0c] ;  /* 0x00016180ff05b7ac */ /* 0x000f220008000800 */
[----:B------:R-:W-:Y:S02]  /*4b80*/  USHF.L.U32 UR11, UR26, 0x6, URZ ;  /* 0x000000061a0b7899 */ /* 0x000fe400080006ff */
[----:B------:R-:W-:Y:S02]  /*4b90*/  USHF.L.U32 UR10, UR30, 0x6, URZ ;  /* 0x000000061e0a7899 */ /* 0x000fe400080006ff */
[----:B---3--:R-:W-:Y:S07]  /*4ba0*/  UIMAD.WIDE.U32 UR6, UR14, UR20, URZ ;  /* 0x000000140e0672a5 */ /* 0x008fee000f8e00ff */
[----:B------:R-:W-:Y:S01]  /*4bb0*/  @!UP3 UMOV UR4, UR7 ;  /* 0x000000070004bc82 */ /* 0x000fe20008000000 */
[----:B----4-:R-:W-:Y:S02]  /*4bc0*/  @!UP3 UISETP.NE.AND UP0, UPT, UR5, 0x1, UPT ;  /* 0x000000010500b88c */ /* 0x010fe4000bf05270 */
[----:B------:R-:W-:Y:S02]  /*4bd0*/  @!UP3 USHF.R.U32.HI UR4, URZ, UR21, UR4 ;  /* 0x00000015ff04b299 */ /* 0x000fe40008011604 */
[----:B------:R-:W-:Y:S02]  /*4be0*/  UIMAD.WIDE.U32 UR6, UR13, UR23, URZ ;  /* 0x000000170d0672a5 */ /* 0x000fe4000f8e00ff */
[----:B------:R-:W-:Y:S02]  /*4bf0*/  @!UP3 USEL UR8, UR14, UR4, !UP0 ;  /* 0x000000040e08b287 */ /* 0x000fe4000c000000 */
[----:B------:R-:W-:Y:S03]  /*4c00*/  @!UP3 UISETP.NE.AND UP0, UPT, UR22, 0x1, UPT ;  /* 0x000000011600b88c */ /* 0x000fe6000bf05270 */
[----:B------:R-:W-:Y:S02]  /*4c10*/  @!UP3 UMOV UR6, UR7 ;  /* 0x000000070006bc82 */ /* 0x000fe40008000000 */
[----:B------:R-:W3:Y:S02]  /*4c20*/  @!UP3 LDCU UR4, c[0x0][0xb20] ;  /* 0x00016400ff04b7ac */ /* 0x000ee40008000800 */
[----:B---3--:R-:W-:Y:S04]  /*4c30*/  @!UP3 USHF.R.U32.HI UR6, URZ, UR4, UR6 ;  /* 0x00000004ff06b299 */ /* 0x008fe80008011606 */
[----:B------:R-:W-:Y:S04]  /*4c40*/  @!UP3 USEL UR6, UR13, UR6, !UP0 ;  /* 0x000000060d06b287 */ /* 0x000fe8000c000000 */
[----:B------:R-:W-:Y:S02]  /*4c50*/  @!UP3 UIADD3 UR4, UPT, UPT, -UR8, UR6, URZ ;  /* 0x000000060804b290 */ /* 0x000fe4000fffe1ff */
[----:B------:R-:W-:Y:S02]  /*4c60*/  @!UP3 UIADD3 UR6, UPT, UPT, UR8, -UR6, URZ ;  /* 0x800000060806b290 */ /* 0x000fe4000fffe0ff */
[----:B------:R-:W-:Y:S02]  /*4c70*/  @!UP3 UIMAD UR14, UR4, UR5, UR14 ;  /* 0x00000005040eb2a4 */ /* 0x000fe4000f8e020e */
[----:B------:R-:W-:Y:S01]  /*4c80*/  @!UP3 UIMAD UR13, UR6, UR22, UR13 ;  /* 0x00000016060db2a4 */ /* 0x000fe2000f8e020d */
[----:B------:R-:W-:Y:S11]  /*4c90*/  BRA.U UP4, `(.L_x_86) ;  /* 0x0000000104107547 */ /* 0x000ff6000b800000 */
[----:B------:R-:W-:Y:S04]  /*4ca0*/  MOV R2, UR40 ;  /* 0x0000002800027c02 */ /* 0x000fe80008000f00 */
[----:B------:R-:W-:Y:S04]  /*4cb0*/  SHF.L.U32 R2, R2, 0x1f, RZ ;  /* 0x0000001f02027819 */ /* 0x000fe800000006ff */
[----:B------:R-:W3:Y:S02]  /*4cc0*/  SYNCS.PHASECHK.TRANS64.TRYWAIT P1, [UR24+0xf8], R2 ;  /* 0x0000f802ff0075a7 */ /* 0x000ee40008021118 */
[----:B---3--:R-:W-:Y:S05]  /*4cd0*/  @!P1 BRA `(.L_x_87) ;  /* 0x0000003400e89947 */ /* 0x008fea0003800000 */
.L_x_86:
[----:B------:R-:W-:Y:S05]  /*4ce0*/  BRA.U !UP6, `(.L_x_88) ;  /* 0x000000010e387547 */ /* 0x000fea000b800000 */
[----:B------:R-:W-:Y:S01]  /*4cf0*/  UPLOP3.LUT UP1, UPT, UPT, UPT, UP5, 0x80, 0x8 ;  /* 0x000000000008789c */ /* 0x000fe20003f2f050 */
[----:B--2---:R-:W-:Y:S01]  /*4d00*/  HFMA2 R0, -RZ, RZ, 0, 5.9604644775390625e-08 ;  /* 0x00000001ff007431 */ /* 0x004fe200000001ff */
[----:B------:R-:W2:Y:S01]  /*4d10*/  LDCU.64 UR8, c[0x0][0x358] ;  /* 0x00006b00ff0877ac */ /* 0x000ea20008000a00 */
[----:B------:R-:W-:Y:S03]  /*4d20*/  IMAD.MOV.U32 R52, RZ, RZ, 0x1 ;  /* 0x00000001ff347424 */ /* 0x000fe600078e00ff */
[----:B------:R-:W-:Y:S05]  /*4d30*/  PLOP3.LUT P1, PT, PT, PT, UP1, 0x80, 0x8 ;  /* 0x000000000008781c */ /* 0x000fea0003f2f018 */
[----:B------:R-:W3:Y:S01]  /*4d40*/  @UP1 LDCU.64 UR4, c[0x0][0x888] ;  /* 0x00011100ff0417ac */ /* 0x000ee20008000a00 */
[----:B------:R-:W-:Y:S07]  /*4d50*/  @UP1 UIMAD UR6, UR36, UR28, URZ ;  /* 0x0000001c240612a4 */ /* 0x000fee000f8e02ff */
[----:B------:R-:W-:Y:S01]  /*4d60*/  @!P1 PRMT R52, R0, 0x7610, R52 ;  /* 0x0000761000349816 */ /* 0x000fe20000000034 */
[----:B---3--:R-:W-:Y:S06]  /*4d70*/  @UP1 UIMAD.WIDE UR4, UR6, 0x4, UR4 ;  /* 0x00000004060418a5 */ /* 0x008fec000f8e0204 */
[----:B-----5:R-:W-:Y:S01]  /*4d80*/  IMAD.U32 R26, RZ, RZ, UR4 ;  /* 0x00000004ff1a7e24 */ /* 0x020fe2000f8e00ff */
[----:B------:R-:W-:Y:S04]  /*4d90*/  MOV R27, UR5 ;  /* 0x00000005001b7c02 */ /* 0x000fe80008000f00 */
[----:B------:R-:W3:Y:S01]  /*4da0*/  @!UP1 LDCU UR4, c[0x0][0x880] ;  /* 0x00011000ff0497ac */ /* 0x000ee20008000800 */
[----:B--2---:R4:W5:Y:S02]  /*4db0*/  @P1 LDG.E R26, desc[UR8][R26.64] ;  /* 0x000000081a1a1981 */ /* 0x004964000c1e1900 */
[----:B---34-:R-:W-:Y:S07]  /*4dc0*/  @!P1 IMAD.U32 R26, RZ, RZ, UR4 ;  /* 0x00000004ff1a9e24 */ /* 0x018fee000f8e00ff */
.L_x_88:
[----:B-----5:R-:W-:Y:S01]  /*4dd0*/  @!P0 FSETP.EQ.AND P2, PT, R26, RZ, PT ;  /* 0x000000ff1a00820b */ /* 0x020fe20003f42000 */
[----:B------:R-:W-:Y:S01]  /*4de0*/  @!UPT UIADD3 URZ, UPT, UPT, URZ, URZ, URZ ;  /* 0x000000fffffff290 */ /* 0x000fe2000fffe0ff */
[----:B------:R-:W-:Y:S11]  /*4df0*/  @!P0 BRA `(.L_x_89) ;  /* 0x0000000000148947 */ /* 0x000ff60003800000 */
[----:B------:R-:W-:Y:S02]  /*4e00*/  LOP3.LUT P0, RZ, R52, 0xff, RZ, 0xc0, !PT ;  /* 0x000000ff34ff7812 */ /* 0x000fe4000780c0ff */
[----:B------:R-:W-:Y:S04]  /*4e10*/  PLOP3.LUT P2, PT, PT, PT, UP1, 0x80, 0x8 ;  /* 0x000000000008781c */ /* 0x000fe80003f4f018 */
[----:B------:R-:W-:Y:S07]  /*4e20*/  PLOP3.LUT P2, PT, P2, PT, PT, 0x8, 0x80 ;  /* 0x000000000080781c */ /* 0x000fee000174e170 */
[----:B------:R-:W-:Y:S11]  /*4e30*/  @P0 FSETP.EQ.AND P2, PT, R26, RZ, PT ;  /* 0x000000ff1a00020b */ /* 0x000ff60003f42000 */
[----:B------:R-:W-:Y:S02]  /*4e40*/  @!UPT UIADD3 URZ, UPT, UPT, URZ, URZ, URZ ;  /* 0x000000fffffff290 */ /* 0x000fe4000fffe0ff */
.L_x_89:
[----:B------:R-:W-:Y:S01]  /*4e50*/  ULEA UR4, UR25, UR24, 0x3 ;  /* 0x0000001819047291 */ /* 0x000fe2000f8e18ff */
[----:B--2---:R-:W-:Y:S02]  /*4e60*/  SHF.L.U32 R2, R11, 0x1f, RZ ;  /* 0x0000001f0b027819 */ /* 0x004fe400000006ff */
[----:B------:R-:W-:Y:S04]  /*4e70*/  ELECT P1, URZ, PT ;  /* 0x0000000000ff782f */ /* 0x000fe80003820000 */
[----:B------:R-:W-:Y:S02]  /*4e80*/  PLOP3.LUT P1, PT, P2, P1, PT, 0xf2, 0x2f ;  /* 0x00000000002f781c */ /* 0x000fe40001723e72 */
[----:B------:R-:W2:Y:S02]  /*4e90*/  SYNCS.PHASECHK.TRANS64.TRYWAIT P0, [UR4+0xd8], R2 ;  /* 0x0000d802ff0075a7 */ /* 0x000ea40008001104 */
[----:B--2---:R-:W-:Y:S09]  /*4ea0*/  @!P0 BRA `(.L_x_90) ;  /* 0x00000034008c8947 */ /* 0x004ff20003800000 */
.L_x_177:
[----:B------:R-:W-:Y:S01]  /*4eb0*/  VOTEU.ALL UP0, P1 ;  /* 0x0000000000ff7886 */ /* 0x000fe20000800000 */
[----:B--2---:R-:W-:Y:S01]  /*4ec0*/  @!P1 IADD3 R2, P0, PT, R12, 0x580, RZ ;  /* 0x000005800c029810 */ /* 0x004fe20007f1e0ff */
[----:B------:R-:W-:Y:S01]  /*4ed0*/  UIADD3 UR9, UPT, UPT, UR4, 0xc0, URZ ;  /* 0x000000c004097890 */ /* 0x000fe2000fffe0ff */
[----:B------:R-:W-:Y:S01]  /*4ee0*/  VIADD R10, R10, 0x1 ;  /* 0x000000010a0a7836 */ /* 0x000fe20000000000 */
[----:B------:R-:W-:Y:S01]  /*4ef0*/  UMOV UR22, 0x0 ;  /* 0x0000000000167882 */ /* 0x000fe20000000000 */
[----:B------:R-:W-:Y:S01]  /*4f00*/  @!UP0 ULEA UR5, UR25, UR24, 0xd ;  /* 0x0000001819058291 */ /* 0x000fe2000f8e68ff */
[----:B------:R-:W-:Y:S01]  /*4f10*/  @!P1 IMAD.X R0, RZ, RZ, R13, P0 ;  /* 0x000000ffff009224 */ /* 0x000fe200000e060d */
[----:B------:R-:W-:Y:S01]  /*4f20*/  @!P1 R2UR UR7, R2 ;  /* 0x00000000020792ca */ /* 0x000fe200000e0000 */
[----:B------:R-:W-:Y:S01]  /*4f30*/  @!P1 IMAD.MOV.U32 R2, RZ, RZ, 0x2000 ;  /* 0x00002000ff029424 */ /* 0x000fe200078e00ff */
[----:B------:R-:W-:Y:S02]  /*4f40*/  @!UP0 UIADD3 UR8, UPT, UPT, UR5, 0x400, URZ ;  /* 0x0000040005088890 */ /* 0x000fe4000fffe0ff */
[----:B------:R-:W-:Y:S01]  /*4f50*/  UIADD3 UR5, UPT, UPT, UR25, 0x1, URZ ;  /* 0x0000000119057890 */ /* 0x000fe2000fffe0ff */
[----:B------:R-:W-:Y:S01]  /*4f60*/  UMOV UR23, 0x10000000 ;  /* 0x1000000000177882 */ /* 0x000fe20000000000 */
[----:B------:R-:W-:Y:S02]  /*4f70*/  UMOV UR12, UR36 ;  /* 0x00000024000c7c82 */ /* 0x000fe40008000000 */
[----:B------:R-:W-:Y:S04]  /*4f80*/  UISETP.NE.AND UP0, UPT, UR5, 0x3, UPT ;  /* 0x000000030500788c */ /* 0x000fe8000bf05270 */
[----:B------:R-:W-:Y:S01]  /*4f90*/  USEL UR6, UR5, URZ, UP0 ;  /* 0x000000ff05067287 */ /* 0x000fe20008000000 */
[----:B------:R-:W-:Y:S01]  /*4fa0*/  @!P1 R2UR UR5, R0 ;  /* 0x00000000000592ca */ /* 0x000fe200000e0000 */
[----:B------:R-:W-:Y:S01]  /*4fb0*/  IMAD.U32 R4, RZ, RZ, UR7 ;  /* 0x00000007ff047e24 */ /* 0x000fe2000f8e00ff */
[----:B------:R-:W-:Y:S02]  /*4fc0*/  USEL UR20, URZ, 0x1, UP0 ;  /* 0x00000001ff147887 */ /* 0x000fe40008000000 */
[----:B------:R-:W-:Y:S01]  /*4fd0*/  VOTEU.ALL UP0, P1 ;  /* 0x0000000000ff7886 */ /* 0x000fe20000800000 */
[----:B------:R-:W-:Y:S01]  /*4fe0*/  UPRMT UR7, UR54, 0x654, UR9 ;  /* 0x0000065436077896 */ /* 0x000fe20008000009 */
[----:B------:R-:W-:Y:S02]  /*4ff0*/  @!P1 R2UR UR18, R4 ;  /* 0x00000000041292ca */ /* 0x000fe400000e0000 */
[----:B------:R-:W-:Y:S04]  /*5000*/  LOP3.LUT R11, R11, UR20, RZ, 0x3c, !PT ;  /* 0x000000140b0b7c12 */ /* 0x000fe8000f8e3cff */
[----:B------:R-:W-:Y:S01]  /*5010*/  SHF.L.U32 R0, R11, 0x1f, RZ ;  /* 0x0000001f0b007819 */ /* 0x000fe200000006ff */
[----:B------:R-:W-:Y:S01]  /*5020*/  IMAD.U32 R5, RZ, RZ, UR5 ;  /* 0x00000005ff057e24 */ /* 0x000fe2000f8e00ff */
[----:B------:R-:W-:Y:S04]  /*5030*/  ULEA UR5, UR6, UR24, 0x3 ;  /* 0x0000001806057291 */ /* 0x000fe8000f8e18ff */
[----:B------:R-:W-:Y:S11]  /*5040*/  @!P1 R2UR UR19, R5 ;  /* 0x00000000051392ca */ /* 0x000ff600000e0000 */
[----:B------:R-:W-:Y:S02]  /*5050*/  @!UPT UIADD3 URZ, UPT, UPT, URZ, URZ, URZ ;  /* 0x000000fffffff290 */ /* 0x000fe4000fffe0ff */
[----:B------:R2:W-:Y:S01]  /*5060*/  @!UP0 UTMALDG.3D [UR8], [UR18], desc[UR22] ;  /* 0x00001608120085b4 */ /* 0x0005e20008011000 */
[----:B------:R2:W-:Y:S01]  /*5070*/  @!P1 SYNCS.ARRIVE.TRANS64.RED.A0TR RZ, [UR4+0xc0], R2 ;  /* 0x0000c002ffff99a7 */ /* 0x0005e20008300404 */
[----:B------:R-:W-:Y:S01]  /*5080*/  SYNCS.ARRIVE.TRANS64.RED.A1T0 RZ, [UR7], RZ ;  /* 0x000000ffffff79a7 */ /* 0x000fe20008100407 */
[----:B------:R-:W3:Y:S02]  /*5090*/  SYNCS.PHASECHK.TRANS64.TRYWAIT P0, [UR5+0xd8], R0 ;  /* 0x0000d800ff0075a7 */ /* 0x000ee40008001105 */
[----:B--23--:R-:W-:Y:S05]  /*50a0*/  @!P0 BRA `(.L_x_91) ;  /* 0x0000003400248947 */ /* 0x00cfea0003800000 */
.L_x_179:
[----:B------:R-:W-:Y:S01]  /*50b0*/  UIADD3 UR9, UPT, UPT, UR5, 0xc0, URZ ;  /* 0x000000c005097890 */ /* 0x000fe2000fffe0ff */
[----:B--2---:R-:W-:Y:S01]  /*50c0*/  @!P1 IADD3 R2, P0, PT, R12, 0x580, RZ ;  /* 0x000005800c029810 */ /* 0x004fe20007f1e0ff */
[----:B------:R-:W-:Y:S01]  /*50d0*/  UPLOP3.LUT UP4, UPT, UPT, UPT, UPT, 0x80, 0x8 ;  /* 0x000000000008789c */ /* 0x000fe20003f8f070 */
[----:B------:R-:W-:Y:S01]  /*50e0*/  R2UR UR22, R54 ;  /* 0x00000000361672ca */ /* 0x000fe200000e0000 */
[----:B------:R-:W-:Y:S01]  /*50f0*/  UMOV UR20, 0x0 ;  /* 0x0000000000147882 */ /* 0x000fe20000000000 */
[----:B------:R-:W-:Y:S01]  /*5100*/  UMOV UR21, 0x10000000 ;  /* 0x1000000000157882 */ /* 0x000fe20000000000 */
[----:B------:R-:W-:Y:S01]  /*5110*/  UMOV UR12, UR36 ;  /* 0x00000024000c7c82 */ /* 0x000fe20008000000 */
[----:B------:R-:W-:Y:S01]  /*5120*/  VOTEU.ALL UP0, P1 ;  /* 0x0000000000ff7886 */ /* 0x000fe20000800000 */
[----:B------:R-:W-:Y:S01]  /*5130*/  @!P1 IMAD.X R0, RZ, RZ, R13, P0 ;  /* 0x000000ffff009224 */ /* 0x000fe200000e060d */
[----:B------:R-:W-:Y:S01]  /*5140*/  R2UR UR19, R55 ;  /* 0x00000000371372ca */ /* 0x000fe200000e0000 */
[----:B------:R-:W-:Y:S01]  /*5150*/  UMOV UR36, UR27 ;  /* 0x0000001b00247c82 */ /* 0x000fe20008000000 */
[C---:B------:R-:W-:Y:S01]  /*5160*/  ISETP.NE.AND P0, PT, R10.reuse, 0x2, PT ;  /* 0x000000020a00780c */ /* 0x040fe20003f05270 */
[----:B------:R-:W-:Y:S02]  /*5170*/  @!UP0 ULEA UR4, UR6, UR24, 0xd ;  /* 0x0000001806048291 */ /* 0x000fe4000f8e68ff */
[----:B------:R-:W-:Y:S01]  /*5180*/  @!UP0 UIADD3 UR10, UPT, UPT, UR10, 0x20, URZ ;  /* 0x000000200a0a8890 */ /* 0x000fe2000fffe0ff */
[----:B------:R-:W-:Y:S01]  /*5190*/  SEL R10, R10, RZ, P0 ;  /* 0x000000ff0a0a7207 */ /* 0x000fe20000000000 */
[----:B------:R-:W-:Y:S02]  /*51a0*/  @!UP0 UIADD3 UR8, UPT, UPT, UR4, 0x400, URZ ;  /* 0x0000040004088890 */ /* 0x000fe4000fffe0ff */
[----:B------:R-:W-:Y:S01]  /*51b0*/  UIADD3 UR4, UPT, UPT, UR6, 0x1, URZ ;  /* 0x0000000106047890 */ /* 0x000fe2000fffe0ff */
[----:B------:R-:W-:Y:S01]  /*51c0*/  @!P1 R2UR UR6, R2 ;  /* 0x00000000020692ca */ /* 0x000fe200000e0000 */
[----:B------:R-:W-:Y:S02]  /*51d0*/  UIADD3 UR30, UPT, UPT, UR13, UR22, URZ ;  /* 0x000000160d1e7290 */ /* 0x000fe4000fffe0ff */
[----:B------:R-:W-:Y:S02]  /*51e0*/  UISETP.NE.AND UP0, UPT, UR4, 0x3, UPT ;  /* 0x000000030400788c */ /* 0x000fe4000bf05270 */
[----:B------:R-:W-:Y:S02]  /*51f0*/  UIADD3 UR26, UPT, UPT, UR14, UR19, URZ ;  /* 0x000000130e1a7290 */ /* 0x000fe4000fffe0ff */
[----:B------:R-:W-:Y:S01]  /*5200*/  USEL UR25, UR4, URZ, UP0 ;  /* 0x000000ff04197287 */ /* 0x000fe20008000000 */
[----:B------:R-:W-:Y:S01]  /*5210*/  @!P1 R2UR UR4, R0 ;  /* 0x00000000000492ca */ /* 0x000fe200000e0000 */
[----:B------:R-:W-:Y:S01]  /*5220*/  USEL UR18, URZ, 0x1, UP0 ;  /* 0x00000001ff127887 */ /* 0x000fe20008000000 */
[----:B------:R-:W-:Y:S01]  /*5230*/  SEL R0, RZ, 0x1, P0 ;  /* 0x00000001ff007807 */ /* 0x000fe20000000000 */
[----:B------:R-:W-:Y:S02]  /*5240*/  VOTEU.ALL UP0, P1 ;  /* 0x0000000000ff7886 */ /* 0x000fe40000800000 */
[----:B------:R-:W-:Y:S01]  /*5250*/  IMAD.U32 R4, RZ, RZ, UR6 ;  /* 0x00000006ff047e24 */ /* 0x000fe2000f8e00ff */
[----:B------:R-:W-:Y:S02]  /*5260*/  LOP3.LUT R9, R9, R0, RZ, 0x3c, !PT ;  /* 0x0000000009097212 */ /* 0x000fe400078e3cff */
[----:B------:R-:W-:Y:S02]  /*5270*/  LOP3.LUT R11, R11, UR18, RZ, 0x3c, !PT ;  /* 0x000000120b0b7c12 */ /* 0x000fe4000f8e3cff */
[----:B------:R-:W-:Y:S03]  /*5280*/  @!P1 R2UR UR6, R4 ;  /* 0x00000000040692ca */ /* 0x000fe600000e0000 */
[----:B------:R-:W-:Y:S01]  /*5290*/  IMAD.U32 R5, RZ, RZ, UR4 ;  /* 0x00000004ff057e24 */ /* 0x000fe2000f8e00ff */
[----:B------:R-:W-:Y:S04]  /*52a0*/  UPRMT UR4, UR54, 0x654, UR9 ;  /* 0x0000065436047896 */ /* 0x000fe80008000009 */
[----:B------:R-:W-:Y:S11]  /*52b0*/  @!P1 R2UR UR7, R5 ;  /* 0x00000000050792ca */ /* 0x000ff600000e0000 */
[----:B------:R-:W-:Y:S02]  /*52c0*/  @!UPT UIADD3 URZ, UPT, UPT, URZ, URZ, URZ ;  /* 0x000000fffffff290 */ /* 0x000fe4000fffe0ff */
[----:B------:R2:W-:Y:S01]  /*52d0*/  @!UP0 UTMALDG.3D [UR8], [UR6], desc[UR20] ;  /* 0x00001408060085b4 */ /* 0x0005e20008011000 */
[----:B------:R2:W-:Y:S01]  /*52e0*/  @!P1 SYNCS.ARRIVE.TRANS64.RED.A0TR RZ, [UR5+0xc0], R3 ;  /* 0x0000c003ffff99a7 */ /* 0x0005e20008300405 */
[----:B------:R-:W-:Y:S01]  /*52f0*/  SYNCS.ARRIVE.TRANS64.RED.A1T0 RZ, [UR4], RZ ;  /* 0x000000ffffff79a7 */ /* 0x000fe20008100404 */
[----:B------:R-:W-:Y:S05]  /*5300*/  BRA.U UP2, `(.L_x_92) ;  /* 0xfffffff102d07547 */ /* 0x000fea000b83ffff */
[----:B------:R-:W-:Y:S01]  /*5310*/  UIADD3 UR24, UPT, UPT, UR24, 0xd8, URZ ;  /* 0x000000d818187890 */ /* 0x000fe2000fffe0ff */
[----:B------:R-:W-:-:S03]  /*5320*/  SHF.L.U32 R2, R11, 0x1f, RZ ;  /* 0x0000001f0b027819 */ /* 0x000fc600000006ff */
[----:B------:R-:W-:-:S09]  /*5330*/  ULEA UR4, UR25, UR24, 0x3 ;  /* 0x0000001819047291 */ /* 0x000fd2000f8e18ff */
[----:B------:R-:W3:Y:S02]  /*5340*/  SYNCS.PHASECHK.TRANS64.TRYWAIT P0, [UR4], R2 ;  /* 0x00000002ff0075a7 */ /* 0x000ee40008001104 */
[----:B---3--:R-:W-:Y:S05]  /*5350*/  @!P0 BRA `(.L_x_93) ;  /* 0x0000003000908947 */ /* 0x008fea0003800000 */
.L_x_181:
[----:B------:R-:W-:-:S04]  /*5360*/  UIADD3 UR4, UPT, UPT, UR25, 0x1, URZ ;  /* 0x0000000119047890 */ /* 0x000fc8000fffe0ff */
[----:B------:R-:W-:-:S04]  /*5370*/  UISETP.NE.AND UP0, UPT, UR4, 0x3, UPT ;  /* 0x000000030400788c */ /* 0x000fc8000bf05270 */
[----:B--2---:R-:W-:Y:S02]  /*5380*/  USEL UR6, URZ, 0x1, UP0 ;  /* 0x00000001ff067887 */ /* 0x004fe40008000000 */
[----:B------:R-:W-:-:S04]  /*5390*/  USEL UR4, UR4, URZ, UP0 ;  /* 0x000000ff04047287 */ /* 0x000fc80008000000 */
[----:B------:R-:W-:Y:S01]  /*53a0*/  ULEA UR5, UR4, UR24, 0x3 ;  /* 0x0000001804057291 */ /* 0x000fe2000f8e18ff */
[----:B------:R-:W-:-:S04]  /*53b0*/  LOP3.LUT R11, R11, UR6, RZ, 0x3c, !PT ;  /* 0x000000060b0b7c12 */ /* 0x000fc8000f8e3cff */
[----:B---3--:R-:W-:-:S04]  /*53c0*/  SHF.L.U32 R2, R11, 0x1f, RZ ;  /* 0x0000001f0b027819 */ /* 0x008fc800000006ff */
[----:B------:R-:W2:Y:S02]  /*53d0*/  SYNCS.PHASECHK.TRANS64.TRYWAIT P0, [UR5], R2 ;  /* 0x00000002ff0075a7 */ /* 0x000ea40008001105 */
[----:B--2---:R-:W-:Y:S05]  /*53e0*/  @!P0 BRA `(.L_x_94) ;  /* 0x0000003000848947 */ /* 0x004fea0003800000 */
.L_x_183:
[----:B------:R-:W-:-:S04]  /*53f0*/  UIADD3 UR4, UPT, UPT, UR4, 0x1, URZ ;  /* 0x0000000104047890 */ /* 0x000fc8000fffe0ff */
[----:B------:R-:W-:-:S04]  /*5400*/  UISETP.NE.AND UP0, UPT, UR4, 0x3, UPT ;  /* 0x000000030400788c */ /* 0x000fc8000bf05270 */
[----:B------:R-:W-:Y:S02]  /*5410*/  USEL UR5, URZ, 0x1, UP0 ;  /* 0x00000001ff057887 */ /* 0x000fe40008000000 */
[----:B------:R-:W-:-:S04]  /*5420*/  USEL UR4, UR4, URZ, UP0 ;  /* 0x000000ff04047287 */ /* 0x000fc80008000000 */
[----:B------:R-:W-:Y:S01]  /*5430*/  ULEA UR4, UR4, UR24, 0x3 ;  /* 0x0000001804047291 */ /* 0x000fe2000f8e18ff */
[----:B--2---:R-:W-:-:S04]  /*5440*/  LOP3.LUT R2, R11, UR5, RZ, 0x3c, !PT ;  /* 0x000000050b027c12 */ /* 0x004fc8000f8e3cff */
[----:B------:R-:W-:Y:S01]  /*5450*/  SHF.L.U32 R2, R2, 0x1f, RZ ;  /* 0x0000001f02027819 */ /* 0x000fe200000006ff */
[----:B------:R-:W-:-:S07]  /*5460*/  IMAD.U32 R0, RZ, RZ, UR4 ;  /* 0x00000004ff007e24 */ /* 0x000fce000f8e00ff */
.L_x_95:
[----:B--2---:R2:W3:Y:S02]  /*5470*/  SYNCS.PHASECHK.TRANS64.TRYWAIT P0, [R0+URZ], R2 ;  /* 0x00000002000075a7 */ /* 0x0044e400080011ff */
[----:B---3--:R-:W-:Y:S05]  /*5480*/  @!P0 NANOSLEEP.SYNCS 0x989680 ;  /* 0x009896800000895d */ /* 0x008fea0003900000 */
[----:B------:R-:W3:Y:S02]  /*5490*/  @!P0 SYNCS.PHASECHK.TRANS64 P0, [R0+URZ], R2 ;  /* 0x00000002000085a7 */ /* 0x000ee400080010ff */
[----:B-1-3--:R-:W-:Y:S05]  /*54a0*/  @P0 EXIT ;  /* 0x000000000000094d */ /* 0x00afea0003800000 */
[----:B------:R-:W-:Y:S05]  /*54b0*/  BRA `(.L_x_95) ;  /* 0xfffffffc00ec7947 */ /* 0x000fea000383ffff */
.L_x_83:
[----:B------:R-:W-:-:S06]  /*54c0*/  UISETP.GE.AND UP0, UPT, UR18, 0x4, UPT ;  /* 0x000000041200788c */ /* 0x000fcc000bf06270 */
[----:B------:R-:W-:-:S13]  /*54d0*/  PLOP3.LUT P0, PT, PT, PT, UP0, 0x80, 0x8 ;  /* 0x000000000008781c */ /* 0x000fda0003f0f008 */
[----:B-1----:R-:W-:Y:S05]  /*54e0*/  @!P0 EXIT ;  /* 0x000000000000894d */ /* 0x002fea0003800000 */
[----:B------:R-:W-:Y:S01]  /*54f0*/  BAR.SYNC.DEFER_BLOCKING 0x6, 0xa0 ;  /* 0x0182800000007b1d */ /* 0x000fe20000010000 */
[C---:B------:R-:W-:Y:S01]  /*5500*/  IMAD.SHL.U32 R4, R63.reuse, 0x20, RZ ;  /* 0x000000203f047824 */ /* 0x040fe200078e00ff */
[C---:B------:R-:W-:Y:S01]  /*5510*/  R2P PR, R63.reuse, 0x6 ;  /* 0x000000063f007804 */ /* 0x040fe20000000000 */
[C---:B------:R-:W-:Y:S01]  /*5520*/  IMAD.SHL.U32 R2, R63.reuse, 0x4, RZ ;  /* 0x000000043f027824 */ /* 0x040fe200078e00ff */
[----:B------:R-:W-:Y:S01]  /*5530*/  CS2R R58, SRZ ;  /* 0x00000000003a7805 */ /* 0x000fe2000001ff00 */
[C---:B------:R-:W-:Y:S01]  /*5540*/  IMAD.U32 R23, R63.reuse, 0x10000, RZ ;  /* 0x000100003f177824 */ /* 0x040fe200078e00ff */
[----:B------:R-:W-:Y:S01]  /*5550*/  UMOV UR44, 0x400 ;  /* 0x00000400002c7882 */ /* 0x000fe20000000000 */
[----:B------:R-:W1:Y:S01]  /*5560*/  LDCU.64 UR4, c[0x0][0x890] ;  /* 0x00011200ff0477ac */ /* 0x000e620008000a00 */
[----:B------:R-:W2:Y:S01]  /*5570*/  LDC.64 R50, c[0x0][0x8b0] ;  /* 0x00022c00ff327b82 */ /* 0x000ea20000000a00 */
[C---:B------:R-:W-:Y:S01]  /*5580*/  LOP3.LUT R3, R4.reuse, 0xe0, RZ, 0xc0, !PT ;  /* 0x000000e004037812 */ /* 0x040fe200078ec0ff */
[----:B------:R-:W-:Y:S01]  /*5590*/  IMAD.SHL.U32 R27, R63, 0x10, RZ ;  /* 0x000000103f1b7824 */ /* 0x000fe200078e00ff */
[----:B------:R-:W-:Y:S01]  /*55a0*/  ULEA UR44, UR54, UR44, 0x18 ;  /* 0x0000002c362c7291 */ /* 0x000fe2000f8ec0ff */
[----:B------:R-:W-:Y:S01]  /*55b0*/  LOP3.LUT R4, R4, 0x100, RZ, 0xc0, !PT ;  /* 0x0000010004047812 */ /* 0x000fe200078ec0ff */
[----:B------:R-:W-:Y:S01]  /*55c0*/  IMAD.MOV.U32 R62, RZ, RZ, 0x8 ;  /* 0x00000008ff3e7424 */ /* 0x000fe200078e00ff */
[----:B------:R-:W-:Y:S01]  /*55d0*/  LOP3.LUT R2, R3, 0x1c, R2, 0xf8, !PT ;  /* 0x0000001c03027812 */ /* 0x000fe200078ef802 */
[----:B------:R-:W-:Y:S01]  /*55e0*/  IMAD.MOV.U32 R61, RZ, RZ, 0x10 ;  /* 0x00000010ff3d7424 */ /* 0x000fe200078e00ff */
[----:B------:R-:W3:Y:S01]  /*55f0*/  LDC.64 R48, c[0x0][0x8a8] ;  /* 0x00022a00ff307b82 */ /* 0x000ee20000000a00 */
[----:B------:R-:W-:Y:S01]  /*5600*/  SHF.R.U32.HI R3, RZ, 0x2, R63 ;  /* 0x00000002ff037819 */ /* 0x000fe2000001163f */
[----:B------:R-:W-:Y:S01]  /*5610*/  IMAD.MOV.U32 R22, RZ, RZ, RZ ;  /* 0x000000ffff167224 */ /* 0x000fe200078e00ff */
[----:B------:R-:W-:Y:S01]  /*5620*/  LOP3.LUT R23, R23, 0x600000, RZ, 0xc0, !PT ;  /* 0x0060000017177812 */ /* 0x000fe200078ec0ff */
[----:B------:R-:W-:Y:S01]  /*5630*/  IMAD.MOV.U32 R60, RZ, RZ, RZ ;  /* 0x000000ffff3c7224 */ /* 0x000fe200078e00ff */
[----:B------:R-:W-:Y:S01]  /*5640*/  LOP3.LUT R27, R4, 0x600, R27, 0xf8, !PT ;  /* 0x00000600041b7812 */ /* 0x000fe200078ef81b */
[----:B------:R-:W4:Y:S01]  /*5650*/  LDCU UR63, c[0x0][0x370] ;  /* 0x00006e00ff3f77ac */ /* 0x000f220008000800 */
[----:B------:R-:W-:Y:S01]  /*5660*/  LOP3.LUT R2, R2, 0x4, R3, 0x78, !PT ;  /* 0x0000000402027812 */ /* 0x000fe200078e7803 */
[----:B------:R-:W4:Y:S01]  /*5670*/  LDS R0, [UR44+0x1b0] ;  /* 0x0001b02cff007984 */ /* 0x000f220008000800 */
[----:B-1----:R-:W-:Y:S01]  /*5680*/  IMAD.U32 R65, RZ, RZ, UR4 ;  /* 0x00000004ff417e24 */ /* 0x002fe2000f8e00ff */
[----:B------:R-:W-:Y:S01]  /*5690*/  UIADD3 UR4, UPT, UPT, UR44, 0x400, URZ ;  /* 0x000004002c047890 */ /* 0x000fe2000fffe0ff */
[----:B------:R-:W-:Y:S01]  /*56a0*/  LOP3.LUT R27, R27, R2, RZ, 0xfc, !PT ;  /* 0x000000021b1b7212 */ /* 0x000fe200078efcff */
[----:B------:R-:W-:Y:S01]  /*56b0*/  IMAD.U32 R64, RZ, RZ, UR5 ;  /* 0x00000005ff407e24 */ /* 0x000fe2000f8e00ff */
[----:B------:R-:W-:Y:S01]  /*56c0*/  LOP3.LUT R63, R63, 0x60, RZ, 0xc0, !PT ;  /* 0x000000603f3f7812 */ /* 0x000fe200078ec0ff */
[----:B------:R-:W1:Y:S01]  /*56d0*/  LDCU UR43, c[0x0][0xb0c] ;  /* 0x00016180ff2b77ac */ /* 0x000e620008000800 */
[----:B------:R-:W-:Y:S01]  /*56e0*/  SEL R62, R62, 0xfffffff8, !P1 ;  /* 0xfffffff83e3e7807 */ /* 0x000fe20004800000 */
[----:B------:R-:W-:Y:S01]  /*56f0*/  IMAD.U32 R67, RZ, RZ, UR4 ;  /* 0x00000004ff437e24 */ /* 0x000fe2000f8e00ff */
[----:B------:R-:W-:Y:S01]  /*5700*/  SEL R61, R61, 0xfffffff0, !P2 ;  /* 0xfffffff03d3d7807 */ /* 0x000fe20005000000 */
[----:B------:R-:W1:Y:S01]  /*5710*/  LDCU UR39, c[0x0][0xb30] ;  /* 0x00016600ff2777ac */ /* 0x000e620008000800 */
[----:B------:R-:W1:Y:S01]  /*5720*/  LDCU.64 UR60, c[0x0][0x888] ;  /* 0x00011100ff3c77ac */ /* 0x000e620008000a00 */
[----:B------:R-:W1:Y:S01]  /*5730*/  LDCU.64 UR40, c[0x0][0xb28] ;  /* 0x00016500ff2877ac */ /* 0x000e620008000a00 */
[----:B------:R-:W1:Y:S01]  /*5740*/  LDCU.128 UR56, c[0x0][0xb10] ;  /* 0x00016200ff3877ac */ /* 0x000e620008000c00 */
[----:B------:R-:W1:Y:S01]  /*5750*/  LDCU UR62, c[0x0][0x374] ;  /* 0x00006e80ff3e77ac */ /* 0x000e620008000800 */
[----:B------:R-:W-:Y:S01]  /*5760*/  UMOV UR55, 0x1 ;  /* 0x0000000100377882 */ /* 0x000fe20000000000 */
[----:B------:R-:W-:Y:S01]  /*5770*/  UMOV UR46, URZ ;  /* 0x000000ff002e7c82 */ /* 0x000fe20008000000 */
[----:B------:R-:W-:Y:S01]  /*5780*/  UMOV UR53, URZ ;  /* 0x000000ff00357c82 */ /* 0x000fe20008000000 */
[----:B------:R-:W-:Y:S01]  /*5790*/  UMOV UR52, URZ ;  /* 0x000000ff00347c82 */ /* 0x000fe20008000000 */
[----:B-1234-:R-:W-:-:S07]  /*57a0*/  IMAD.IADD R23, R0, 0x1, R23 ;  /* 0x0000000100177824 */ /* 0x01efce00078e0217 */
.L_x_126:
[C---:B------:R-:W-:Y:S02]  /*57b0*/  LEA R0, R58.reuse, UR44, 0x3 ;  /* 0x0000002c3a007c11 */ /* 0x040fe4000f8e18ff */
[----:B------:R-:W-:Y:S02]  /*57c0*/  SHF.L.U32 R2, R59, 0x1f, RZ ;  /* 0x0000001f3b027819 */ /* 0x000fe400000006ff */
[----:B------:R-:W-:Y:S02]  /*57d0*/  LEA R4, R58, UR44, 0x4 ;  /* 0x0000002c3a047c11 */ /* 0x000fe4000f8e20ff */
[----:B------:R-:W1:Y:S02]  /*57e0*/  SYNCS.PHASECHK.TRANS64.TRYWAIT P0, [R0+URZ+0x100], R2 ;  /* 0x00010002000075a7 */ /* 0x000e6400080011ff */
[----:B-1----:R-:W-:Y:S05]  /*57f0*/  @!P0 BRA `(.L_x_96) ;  /* 0x0000002c00988947 */ /* 0x002fea0003800000 */
.L_x_184:
[----:B------:R-:W-:Y:S01]  /*5800*/  R2UR UR7, R66 ;  /* 0x00000000420772ca */ /* 0x000fe200000e0000 */
[----:B------:R-:W2:Y:S01]  /*5810*/  LDS.128 R4, [R4+0x190] ;  /* 0x0001900004047984 */ /* 0x000ea20000000c00 */
[----:B-1----:R-:W-:Y:S01]  /*5820*/  VIADD R0, R0, 0x110 ;  /* 0x0000011000007836 */ /* 0x002fe20000000000 */
[----:B------:R-:W-:Y:S04]  /*5830*/  UISETP.GE.AND UP0, UPT, UR42, 0x1, UPT ;  /* 0x000000012a00788c */ /* 0x000fe8000bf06270 */
[----:B------:R-:W-:Y:S01]  /*5840*/  PRMT R0, RZ, 0x654, R0 ;  /* 0x00000654ff007816 */ /* 0x000fe20000000000 */
[----:B------:R-:W-:Y:S01]  /*5850*/  @!PT LDS RZ, [RZ] ;  /* 0x00000000fffff984 */ /* 0x000fe20000000800 */
[----:B------:R-:W-:Y:S01]  /*5860*/  @!PT LDS RZ, [RZ] ;  /* 0x00000000fffff984 */ /* 0x000fe20000000800 */
[----:B------:R-:W-:Y:S01]  /*5870*/  @!PT LDS RZ, [RZ] ;  /* 0x00000000fffff984 */ /* 0x000fe20000000800 */
[----:B------:R-:W-:Y:S01]  /*5880*/  @!PT LDS RZ, [RZ] ;  /* 0x00000000fffff984 */ /* 0x000fe20000000800 */
[----:B------:R1:W-:Y:S06]  /*5890*/  MEMBAR.ALL.CTA ;  /* 0x0000000000007992 */ /* 0x0003ec0000008000 */
[----:B-1----:R-:W1:Y:S02]  /*58a0*/  FENCE.VIEW.ASYNC.S ;  /* 0x00000000000073c6 */ /* 0x002e640000000000 */
[----:B-1----:R1:W-:Y:S01]  /*58b0*/  SYNCS.ARRIVE.TRANS64.RED.A1T0 RZ, [R0+URZ], RZ ;  /* 0x000000ff00ff79a7 */ /* 0x0023e200081004ff */
[----:B--2---:R-:W-:Y:S11]  /*58c0*/  LOP3.LUT P0, RZ, R6, 0x1, RZ, 0xc0, !PT ;  /* 0x0000000106ff7812 */ /* 0x004ff6000780c0ff */
[----:B------:R-:W-:Y:S02]  /*58d0*/  @!UPT UIADD3 URZ, UPT, UPT, URZ, URZ, URZ ;  /* 0x000000fffffff290 */ /* 0x000fe4000fffe0ff */
[----:B------:R-:W-:Y:S01]  /*58e0*/  VOTEU.ANY UP1, P0 ;  /* 0x0000000000ff7886 */ /* 0x000fe20000020100 */
[----:B------:R-:W-:Y:S01]  /*58f0*/  PLOP3.LUT P0, PT, PT, PT, UP1, 0x80, 0x8 ;  /* 0x000000000008781c */ /* 0x000fe20003f0f018 */
[----:B------:R-:W-:Y:S06]  /*5900*/  UP2UR UR4, UPR, URZ, 0x2 ;  /* 0x00000002ff047883 */ /* 0x000fec0008000000 */
[----:B------:R-:W-:Y:S06]  /*5910*/  IMAD.U32 R68, RZ, RZ, UR4 ;  /* 0x00000004ff447e24 */ /* 0x000fec000f8e00ff */
[----:B------:R-:W-:Y:S02]  /*5920*/  @P0 SHF.R.U32.HI R2, RZ, 0x10, R5 ;  /* 0x00000010ff020819 */ /* 0x000fe40000011605 */
[----:B------:R-:W-:Y:S02]  /*5930*/  @P0 MOV R3, R4 ;  /* 0x0000000400030202 */ /* 0x000fe40000000f00 */
[----:B------:R-:W-:Y:S02]  /*5940*/  @P0 R2UR UR4, R2 ;  /* 0x00000000020402ca */ /* 0x000fe400000e0000 */
[----:B------:R-:W-:Y:S02]  /*5950*/  @P0 LOP3.LUT R4, R5, 0xffff, RZ, 0xc0, !PT ;  /* 0x0000ffff05040812 */ /* 0x000fe400078ec0ff */
[----:B------:R-:W-:Y:S02]  /*5960*/  @P0 R2UR UR6, R3 ;  /* 0x00000000030602ca */ /* 0x000fe400000e0000 */
[----:B------:R-:W-:Y:S07]  /*5970*/  @P0 R2UR UR5, R4 ;  /* 0x00000000040502ca */ /* 0x000fee00000e0000 */
[----:B------:R-:W-:Y:S02]  /*5980*/  @UP1 UMOV UR7, UR4 ;  /* 0x0000000400071c82 */ /* 0x000fe40008000000 */
[----:B------:R-:W-:Y:S02]  /*5990*/  IMAD.U32 R66, RZ, RZ, UR7 ;  /* 0x00000007ff427e24 */ /* 0x000fe4000f8e00ff */
[----:B------:R-:W-:Y:S02]  /*59a0*/  @UP1 UMOV UR38, UR6 ;  /* 0x0000000600261c82 */ /* 0x000fe40008000000 */
[----:B------:R-:W-:Y:S01]  /*59b0*/  @UP1 UMOV UR37, UR5 ;  /* 0x0000000500251c82 */ /* 0x000fe20008000000 */
[----:B-1----:R-:W-:Y:S05]  /*59c0*/  BRA.U !UP0, `(.L_x_97) ;  /* 0x0000000108cc7547 */ /* 0x002fea000b800000 */
[----:B------:R-:W1:Y:S01]  /*59d0*/  LDCU UR12, c[0x0][0xb20] ;  /* 0x00016400ff0c77ac */ /* 0x000e620008000800 */
[----:B------:R-:W-:Y:S02]  /*59e0*/  UIMAD.WIDE.U32 UR4, UR62, UR59, URZ ;  /* 0x0000003b3e0472a5 */ /* 0x000fe4000f8e00ff */
[----:B------:R-:W-:Y:S02]  /*59f0*/  UIMAD.WIDE.U32 UR6, UR63, UR56, URZ ;  /* 0x000000383f0672a5 */ /* 0x000fe4000f8e00ff */
[----:B------:R-:W-:Y:S02]  /*5a00*/  UISETP.NE.AND UP0, UPT, UR58, 0x1, UPT ;  /* 0x000000013a00788c */ /* 0x000fe4000bf05270 */
[----:B------:R-:W-:Y:S02]  /*5a10*/  UIMAD.WIDE.U32 UR8, UR37, UR59, URZ ;  /* 0x0000003b250872a5 */ /* 0x000fe4000f8e00ff */
[----:B------:R-:W-:Y:S02]  /*5a20*/  UIMAD.WIDE.U32 UR10, UR38, UR56, URZ ;  /* 0x00000038260a72a5 */ /* 0x000fe4000f8e00ff */
[----:B------:R-:W-:Y:S02]  /*5a30*/  UISETP.NE.AND UP1, UPT, UR43, 0x1, UPT ;  /* 0x000000012b00788c */ /* 0x000fe4000bf25270 */
[----:B------:R-:W-:Y:S01]  /*5a40*/  UISETP.NE.AND UP2, UPT, UR42, 0x1, UPT ;  /* 0x000000012a00788c */ /* 0x000fe2000bf45270 */
[----:B------:R-:W-:Y:S02]  /*5a50*/  UMOV UR4, UR5 ;  /* 0x0000000500047c82 */ /* 0x000fe40008000000 */
[----:B-1----:R-:W-:Y:S03]  /*5a60*/  USHF.R.U32.HI UR5, URZ, UR12, UR4 ;  /* 0x0000000cff057299 */ /* 0x002fe60008011604 */
[----:B------:R-:W-:Y:S02]  /*5a70*/  UMOV UR4, UR7 ;  /* 0x0000000700047c82 */ /* 0x000fe40008000000 */
[----:B------:R-:W-:Y:S02]  /*5a80*/  USHF.R.U32.HI UR7, URZ, UR57, UR4 ;  /* 0x00000039ff077299 */ /* 0x000fe40008011604 */
[----:B------:R-:W-:Y:S02]  /*5a90*/  USEL UR4, UR62, UR5, !UP0 ;  /* 0x000000053e047287 */ /* 0x000fe4000c000000 */
[----:B------:R-:W-:Y:S01]  /*5aa0*/  USEL UR7, UR63, UR7, !UP1 ;  /* 0x000000073f077287 */ /* 0x000fe2000c800000 */
[----:B------:R-:W-:Y:S01]  /*5ab0*/  UMOV UR5, UR9 ;  /* 0x0000000900057c82 */ /* 0x000fe20008000000 */
[----:B------:R-:W-:Y:S02]  /*5ac0*/  UIMAD.WIDE.U32 UR8, UR4, UR40, URZ ;  /* 0x00000028040872a5 */ /* 0x000fe4000f8e00ff */
[----:B------:R-:W-:Y:S03]  /*5ad0*/  USHF.R.U32.HI UR6, URZ, UR12, UR5 ;  /* 0x0000000cff067299 */ /* 0x000fe60008011605 */
[----:B------:R-:W-:Y:S01]  /*5ae0*/  UMOV UR5, UR11 ;  /* 0x0000000b00057c82 */ /* 0x000fe20008000000 */
[----:B------:R-:W-:Y:S02]  /*5af0*/  UIMAD.WIDE.U32 UR10, UR7, UR40, URZ ;  /* 0x00000028070a72a5 */ /* 0x000fe4000f8e00ff */
[----:B------:R-:W-:Y:S02]  /*5b00*/  USHF.R.U32.HI UR12, URZ, UR57, UR5 ;  /* 0x00000039ff0c7299 */ /* 0x000fe40008011605 */
[----:B------:R-:W-:Y:S01]  /*5b10*/  USEL UR6, UR37, UR6, !UP0 ;  /* 0x0000000625067287 */ /* 0x000fe2000c000000 */
[----:B------:R-:W-:Y:S02]  /*5b20*/  UMOV UR5, UR9 ;  /* 0x0000000900057c82 */ /* 0x000fe40008000000 */
[----:B------:R-:W-:Y:S01]  /*5b30*/  UMOV UR10, UR11 ;  /* 0x0000000b000a7c82 */ /* 0x000fe20008000000 */
[----:B------:R-:W-:Y:S02]  /*5b40*/  @UP2 USHF.R.U32.HI UR4, URZ, UR41, UR5 ;  /* 0x00000029ff042299 */ /* 0x000fe40008011605 */
[----:B------:R-:W-:Y:S02]  /*5b50*/  @UP2 USHF.R.U32.HI UR7, URZ, UR41, UR10 ;  /* 0x00000029ff072299 */ /* 0x000fe4000801160a */
[----:B------:R-:W-:Y:S02]  /*5b60*/  UIMAD UR4, UR42, UR4, URZ ;  /* 0x000000042a0472a4 */ /* 0x000fe4000f8e02ff */
[----:B------:R-:W-:Y:S02]  /*5b70*/  UIMAD.WIDE.U32 UR10, UR6, UR40, URZ ;  /* 0x00000028060a72a5 */ /* 0x000fe4000f8e00ff */
[----:B------:R-:W-:Y:S02]  /*5b80*/  USEL UR5, UR38, UR12, !UP1 ;  /* 0x0000000c26057287 */ /* 0x000fe4000c800000 */
[----:B------:R-:W-:Y:S02]  /*5b90*/  UIMAD UR8, UR42, UR7, URZ ;  /* 0x000000072a0872a4 */ /* 0x000fe4000f8e02ff */
[----:B------:R-:W-:Y:S03]  /*5ba0*/  UISETP.GE.AND UP0, UPT, UR6, UR4, UPT ;  /* 0x000000040600728c */ /* 0x000fe6000bf06270 */
[----:B------:R-:W-:Y:S01]  /*5bb0*/  UMOV UR4, UR11 ;  /* 0x0000000b00047c82 */ /* 0x000fe20008000000 */
[----:B------:R-:W-:Y:S02]  /*5bc0*/  UISETP.GE.OR UP0, UPT, UR5, UR8, UP0 ;  /* 0x000000080500728c */ /* 0x000fe40008706670 */
[----:B------:R-:W-:Y:S02]  /*5bd0*/  USHF.R.U32.HI UR4, URZ, UR41, UR4 ;  /* 0x00000029ff047299 */ /* 0x000fe40008011604 */
[----:B------:R-:W-:Y:S02]  /*5be0*/  UIMAD.WIDE.U32 UR8, UR5, UR40, URZ ;  /* 0x00000028050872a5 */ /* 0x000fe4000f8e00ff */
[----:B------:R-:W-:Y:S02]  /*5bf0*/  USEL UR11, UR6, UR4, !UP2 ;  /* 0x00000004060b7287 */ /* 0x000fe4000d000000 */
[----:B------:R-:W-:Y:S02]  /*5c00*/  UIADD3 UR8, UPT, UPT, -UR5, URZ, URZ ;  /* 0x000000ff05087290 */ /* 0x000fe4000fffe1ff */
[----:B------:R-:W-:Y:S01]  /*5c10*/  UIADD3 UR10, UPT, UPT, -UR11, URZ, URZ ;  /* 0x000000ff0b0a7290 */ /* 0x000fe2000fffe1ff */
[----:B------:R-:W-:Y:S01]  /*5c20*/  @!UP0 UMOV UR4, UR9 ;  /* 0x0000000900048c82 */ /* 0x000fe20008000000 */
[----:B------:R-:W-:Y:S02]  /*5c30*/  UIADD3 UR9, UPT, UPT, -UR6, URZ, URZ ;  /* 0x000000ff06097290 */ /* 0x000fe4000fffe1ff */
[----:B------:R-:W-:Y:S02]  /*5c40*/  @!UP0 USHF.R.U32.HI UR4, URZ, UR41, UR4 ;  /* 0x00000029ff048299 */ /* 0x000fe40008011604 */
[----:B------:R-:W-:Y:S02]  /*5c50*/  UIMAD UR10, UR42, UR10, UR6 ;  /* 0x0000000a2a0a72a4 */ /* 0x000fe4000f8e0206 */
[----:B------:R-:W-:Y:S04]  /*5c60*/  @!UP0 USEL UR4, UR5, UR4, !UP2 ;  /* 0x0000000405048287 */ /* 0x000fe8000d000000 */
[----:B------:R-:W-:Y:S02]  /*5c70*/  @!UP0 UIMAD UR10, UR7, UR10, UR4 ;  /* 0x0000000a070a82a4 */ /* 0x000fe4000f8e0204 */
[----:B------:R-:W-:Y:S02]  /*5c80*/  @!UP0 UIADD3 UR11, UPT, UPT, UR11, -UR4, URZ ;  /* 0x800000040b0b8290 */ /* 0x000fe4000fffe0ff */
[----:B------:R-:W-:Y:S02]  /*5c90*/  UIMAD UR7, UR43, UR8, UR38 ;  /* 0x000000082b0772a4 */ /* 0x000fe4000f8e0226 */
[----:B------:R-:W-:Y:S02]  /*5ca0*/  @!UP0 UIMAD UR6, UR11, UR42, UR5 ;  /* 0x0000002a0b0682a4 */ /* 0x000fe4000f8e0205 */
[----:B------:R-:W-:Y:S01]  /*5cb0*/  UIMAD UR4, UR58, UR9, UR37 ;  /* 0x000000093a0472a4 */ /* 0x000fe2000f8e0225 */
[----:B------:R-:W-:Y:S02]  /*5cc0*/  @!UP0 UMOV UR5, UR10 ;  /* 0x0000000a00058c82 */ /* 0x000fe40008000000 */
[----:B------:R-:W-:Y:S02]  /*5cd0*/  UIMAD UR38, UR5, UR43, UR7 ;  /* 0x0000002b052672a4 */ /* 0x000fe4000f8e0207 */
[----:B------:R-:W-:Y:S11]  /*5ce0*/  UIMAD UR37, UR6, UR58, UR4 ;  /* 0x0000003a062572a4 */ /* 0x000ff6000f8e0204 */
[----:B------:R-:W-:Y:S01]  /*5cf0*/  @!UPT UIADD3 URZ, UPT, UPT, URZ, URZ, URZ ;  /* 0x000000fffffff290 */ /* 0x000fe2000fffe0ff */
.L_x_97:
[----:B------:R-:W-:Y:S01]  /*5d00*/  UISETP.NE.AND UP0, UPT, UR39, 0x1, UPT ;  /* 0x000000012700788c */ /* 0x000fe2000bf05270 */
[----:B------:R-:W-:Y:S01]  /*5d10*/  R2UR UR11, R67 ;  /* 0x00000000430b72ca */ /* 0x000fe200000e0000 */
[----:B------:R-:W-:Y:S01]  /*5d20*/  USHF.L.U32 UR50, UR26, 0x6, URZ ;  /* 0x000000061a327899 */ /* 0x000fe200080006ff */
[----:B------:R-:W-:Y:S01]  /*5d30*/  IADD3 R58, PT, PT, R58, 0x1, RZ ;  /* 0x000000013a3a7810 */ /* 0x000fe20007ffe0ff */
[----:B------:R-:W-:Y:S07]  /*5d40*/  USHF.L.U32 UR49, UR30, 0x6, URZ ;  /* 0x000000061e317899 */ /* 0x000fee00080006ff */
[----:B------:R-:W1:Y:S01]  /*5d50*/  @!UP0 LDCU.128 UR12, c[0x0][0xb10] ;  /* 0x00016200ff0c87ac */ /* 0x000e620008000c00 */
[----:B------:R-:W2:Y:S01]  /*5d60*/  @!UP0 LDCU UR5, c[0x0][0xb0c] ;  /* 0x00016180ff0587ac */ /* 0x000ea20008000800 */
[----:B------:R-:W3:Y:S01]  /*5d70*/  @!UP0 LDCU UR10, c[0x0][0xb20] ;  /* 0x00016400ff0a87ac */ /* 0x000ee20008000800 */
[----:B-1----:R-:W-:Y:S02]  /*5d80*/  UIMAD.WIDE.U32 UR8, UR38, UR12, URZ ;  /* 0x0000000c260872a5 */ /* 0x002fe4000f8e00ff */
[----:B------:R-:W-:Y:S02]  /*5d90*/  UIMAD.WIDE.U32 UR6, UR37, UR15, URZ ;  /* 0x0000000f250672a5 */ /* 0x000fe4000f8e00ff */
[----:B------:R-:W-:Y:S03]  /*5da0*/  @!UP0 UISETP.NE.AND UP1, UPT, UR14, 0x1, UPT ;  /* 0x000000010e00888c */ /* 0x000fe6000bf25270 */
[----:B------:R-:W-:Y:S01]  /*5db0*/  @!UP0 UMOV UR4, UR9 ;  /* 0x0000000900048c82 */ /* 0x000fe20008000000 */
[----:B--2---:R-:W-:Y:S02]  /*5dc0*/  @!UP0 UISETP.NE.AND UP2, UPT, UR5, 0x1, UPT ;  /* 0x000000010500888c */ /* 0x004fe4000bf45270 */
[----:B------:R-:W-:Y:S01]  /*5dd0*/  @!UP0 USHF.R.U32.HI UR4, URZ, UR13, UR4 ;  /* 0x0000000dff048299 */ /* 0x000fe20008011604 */
[----:B------:R-:W-:Y:S02]  /*5de0*/  @!UP0 UMOV UR6, UR7 ;  /* 0x0000000700068c82 */ /* 0x000fe40008000000 */
[----:B---3--:R-:W-:Y:S02]  /*5df0*/  @!UP0 USHF.R.U32.HI UR6, URZ, UR10, UR6 ;  /* 0x0000000aff068299 */ /* 0x008fe40008011606 */
[----:B------:R-:W-:Y:S02]  /*5e00*/  @!UP0 USEL UR7, UR38, UR4, !UP2 ;  /* 0x0000000426078287 */ /* 0x000fe4000d000000 */
[----:B------:R-:W-:Y:S04]  /*5e10*/  @!UP0 USEL UR6, UR37, UR6, !UP1 ;  /* 0x0000000625068287 */ /* 0x000fe8000c800000 */
[----:B------:R-:W-:Y:S02]  /*5e20*/  @!UP0 UIADD3 UR4, UPT, UPT, -UR7, UR6, URZ ;  /* 0x0000000607048290 */ /* 0x000fe4000fffe1ff */
[----:B------:R-:W-:Y:S02]  /*5e30*/  @!UP0 UIADD3 UR6, UPT, UPT, UR7, -UR6, URZ ;  /* 0x8000000607068290 */ /* 0x000fe4000fffe0ff */
[----:B------:R-:W-:Y:S02]  /*5e40*/  @!UP0 UIMAD UR38, UR4, UR5, UR38 ;  /* 0x00000005042682a4 */ /* 0x000fe4000f8e0226 */
[----:B------:R-:W-:Y:S02]  /*5e50*/  @!UP0 UIMAD UR37, UR6, UR14, UR37 ;  /* 0x0000000e062582a4 */ /* 0x000fe4000f8e0225 */
[----:B------:R-:W-:Y:S09]  /*5e60*/  ULOP3.LUT UP0, URZ, UR11, 0x3f0, URZ, 0xc0, !UPT ;  /* 0x000003f00bff7892 */ /* 0x000ff2000f80c0ff */
[----:B------:R-:W-:Y:S05]  /*5e70*/  BRA.U !UP0, `(.L_x_98) ;  /* 0x00000001087c7547 */ /* 0x000fea000b800000 */
[----:B------:R-:W1:Y:S01]  /*5e80*/  LDCU.64 UR8, c[0x4][0x80] ;  /* 0x01001000ff0877ac */ /* 0x000e620008000a00 */
[----:B------:R-:W-:Y:S01]  /*5e90*/  MOV R2, 0x0 ;  /* 0x0000000000027802 */ /* 0x000fe20000000f00 */
[----:B------:R-:W-:Y:S02]  /*5ea0*/  HFMA2 R12, -RZ, RZ, 0, 5.9604644775390625e-08 ;  /* 0x00000001ff0c7431 */ /* 0x000fe400000001ff */
[----:B------:R-:W-:Y:S01]  /*5eb0*/  IMAD.MOV.U32 R8, RZ, RZ, 0x70 ;  /* 0x00000070ff087424 */ /* 0x000fe200078e00ff */
[----:B------:R2:W3:Y:S01]  /*5ec0*/  LDC.64 R14, c[0x4][R2] ;  /* 0x01000000020e7b82 */ /* 0x0004e20000000a00 */
[----:B------:R-:W4:Y:S01]  /*5ed0*/  LDCU.64 UR6, c[0x4][0x88] ;  /* 0x01001100ff0677ac */ /* 0x000f220008000a00 */
[----:B------:R-:W-:Y:S01]  /*5ee0*/  IMAD.MOV.U32 R13, RZ, RZ, RZ ;  /* 0x000000ffff0d7224 */ /* 0x000fe200078e00ff */
[----:B------:R-:W2:Y:S01]  /*5ef0*/  LDCU.64 UR4, c[0x4][0x8] ;  /* 0x01000100ff0477ac */ /* 0x000ea20008000a00 */
[----:B-1----:R-:W-:Y:S01]  /*5f00*/  MOV R5, UR9 ;  /* 0x0000000900057c02 */ /* 0x002fe20008000f00 */
[----:B------:R-:W-:Y:S01]  /*5f10*/  IMAD.U32 R4, RZ, RZ, UR8 ;  /* 0x00000008ff047e24 */ /* 0x000fe2000f8e00ff */
[----:B----4-:R-:W-:Y:S01]  /*5f20*/  MOV R7, UR7 ;  /* 0x0000000700077c02 */ /* 0x010fe20008000f00 */
[----:B------:R-:W-:Y:S01]  /*5f30*/  IMAD.U32 R6, RZ, RZ, UR6 ;  /* 0x00000006ff067e24 */ /* 0x000fe2000f8e00ff */
[----:B--2---:R-:W-:Y:S01]  /*5f40*/  MOV R11, UR5 ;  /* 0x00000005000b7c02 */ /* 0x004fe20008000f00 */
[----:B------:R-:W-:Y:S02]  /*5f50*/  IMAD.U32 R10, RZ, RZ, UR4 ;  /* 0x00000004ff0a7e24 */ /* 0x000fe4000f8e00ff */
[----:B------:R-:W-:Y:S07]  /*5f60*/  LEPC R20, `(.L_x_99) ;  /* 0x000000001014794e */ /* 0x000fee0000000000 */
[----:B---3-5:R-:W-:Y:S05]  /*5f70*/  CALL.ABS.NOINC R14 ;  /* 0x000000000e007343 */ /* 0x028fea0003c00000 */
.L_x_99:
[----:B------:R-:W1:Y:S01]  /*5f80*/  LDCU.64 UR8, c[0x4][0x80] ;  /* 0x01001000ff0877ac */ /* 0x000e620008000a00 */
[----:B------:R-:W2:Y:S01]  /*5f90*/  LDC.64 R2, c[0x4][R2] ;  /* 0x0100000002027b82 */ /* 0x000ea20000000a00 */
[----:B------:R-:W-:Y:S02]  /*5fa0*/  HFMA2 R12, -RZ, RZ, 0, 5.9604644775390625e-08 ;  /* 0x00000001ff0c7431 */ /* 0x000fe400000001ff */
[----:B------:R-:W-:Y:S02]  /*5fb0*/  IMAD.MOV.U32 R8, RZ, RZ, 0x70 ;  /* 0x00000070ff087424 */ /* 0x000fe400078e00ff */
[----:B------:R-:W-:Y:S01]  /*5fc0*/  IMAD.MOV.U32 R13, RZ, RZ, RZ ;  /* 0x000000ffff0d7224 */ /* 0x000fe200078e00ff */
[----:B------:R-:W3:Y:S01]  /*5fd0*/  LDCU.64 UR6, c[0x4][0x88] ;  /* 0x01001100ff0677ac */ /* 0x000ee20008000a00 */
[----:B------:R-:W4:Y:S01]  /*5fe0*/  LDCU.64 UR4, c[0x4][0x8] ;  /* 0x01000100ff0477ac */ /* 0x000f220008000a00 */
[----:B-1----:R-:W-:Y:S02]  /*5ff0*/  MOV R4, UR8 ;  /* 0x0000000800047c02 */ /* 0x002fe40008000f00 */
[----:B------:R-:W-:Y:S02]  /*6000*/  MOV R5, UR9 ;  /* 0x0000000900057c02 */ /* 0x000fe40008000f00 */
[----:B---3--:R-:W-:Y:S01]  /*6010*/  MOV R7, UR7 ;  /* 0x0000000700077c02 */ /* 0x008fe20008000f00 */
[----:B------:R-:W-:Y:S01]  /*6020*/  IMAD.U32 R6, RZ, RZ, UR6 ;  /* 0x00000006ff067e24 */ /* 0x000fe2000f8e00ff */
[----:B----4-:R-:W-:Y:S01]  /*6030*/  MOV R11, UR5 ;  /* 0x00000005000b7c02 */ /* 0x010fe20008000f00 */
[----:B------:R-:W-:Y:S02]  /*6040*/  IMAD.U32 R10, RZ, RZ, UR4 ;  /* 0x00000004ff0a7e24 */ /* 0x000fe4000f8e00ff */
[----:B------:R-:W-:Y:S07]  /*6050*/  LEPC R20, `(.L_x_98) ;  /* 0x000000001014794e */ /* 0x000fee0000000000 */
[----:B--2---:R-:W-:Y:S05]  /*6060*/  CALL.ABS.NOINC R2 ;  /* 0x0000000002007343 */ /* 0x004fea0003c00000 */
.L_x_98:
[----:B------:R-:W-:Y:S02]  /*6070*/  R2UR UR6, R56 ;  /* 0x00000000380672ca */ /* 0x000fe400000e0000 */
[----:B------:R-:W-:Y:S02]  /*6080*/  R2UR UR5, R65 ;  /* 0x00000000410572ca */ /* 0x000fe400000e0000 */
[----:B------:R-:W-:Y:S02]  /*6090*/  R2UR UR4, R64 ;  /* 0x00000000400472ca */ /* 0x000fe400000e0000 */
[----:B------:R-:W-:Y:S02]  /*60a0*/  ISETP.NE.U32.AND P4, PT, R50, RZ, PT ;  /* 0x000000ff3200720c */ /* 0x000fe40003f85070 */
[----:B------:R-:W-:Y:S02]  /*60b0*/  ISETP.NE.U32.AND P2, PT, RZ, UR60, PT ;  /* 0x0000003cff007c0c */ /* 0x000fe4000bf45070 */
[----:B------:R-:W-:Y:S02]  /*60c0*/  ISETP.NE.AND.EX P4, PT, R51, RZ, PT, P4 ;  /* 0x000000ff3300720c */ /* 0x000fe40003f85340 */
[----:B------:R-:W-:Y:S01]  /*60d0*/  ISETP.NE.AND.EX P2, PT, RZ, UR61, PT, P2 ;  /* 0x0000003dff007c0c */ /* 0x000fe2000bf45320 */
[----:B------:R-:W-:Y:S02]  /*60e0*/  UISETP.NE.AND UP2, UPT, UR6, URZ, UPT ;  /* 0x000000ff0600728c */ /* 0x000fe4000bf45270 */
[----:B------:R-:W-:Y:S04]  /*60f0*/  UISETP.NE.U32.AND UP0, UPT, UR5, URZ, UPT ;  /* 0x000000ff0500728c */ /* 0x000fe8000bf05070 */
[----:B------:R-:W-:Y:S01]  /*6100*/  UISETP.NE.AND.EX UP1, UPT, UR4, URZ, UPT, UP0 ;  /* 0x000000ff0400728c */ /* 0x000fe2000bf25300 */
[----:B------:R-:W-:Y:S01]  /*6110*/  PLOP3.LUT P1, PT, PT, PT, UP2, 0x80, 0x8 ;  /* 0x000000000008781c */ /* 0x000fe20003f2f028 */
[----:B------:R-:W-:Y:S03]  /*6120*/  UPLOP3.LUT UP0, UPT, UPT, UPT, UPT, 0x40, 0x4 ;  /* 0x000000000004789c */ /* 0x000fe60003f0e870 */
[----:B------:R-:W-:Y:S06]  /*6130*/  @UP2 UPLOP3.LUT UP0, UPT, UPT, UPT, UP1, 0x80, 0x8 ;  /* 0x000000000008289c */ /* 0x000fec0003f0f010 */
[----:B------:R-:W-:Y:S01]  /*6140*/  PLOP3.LUT P0, PT, PT, PT, UP0, 0x80, 0x8 ;  /* 0x000000000008781c */ /* 0x000fe20003f0f008 */
[----:B------:R-:W-:Y:S01]  /*6150*/  @!UPT UIADD3 URZ, UPT, UPT, URZ, URZ, URZ ;  /* 0x000000fffffff290 */ /* 0x000fe2000fffe0ff */
[----:B------:R-:W-:Y:S11]  /*6160*/  BRA.U !UP1, `(.L_x_100) ;  /* 0x0000000109407547 */ /* 0x000ff6000b800000 */
[----:B------:R-:W-:Y:S01]  /*6170*/  UISETP.NE.U32.AND UP0, UPT, UR60, URZ, UPT ;  /* 0x000000ff3c00728c */ /* 0x000fe2000bf05070 */
[----:B------:R-:W-:Y:S01]  /*6180*/  R2UR UR6, R65 ;  /* 0x00000000410672ca */ /* 0x000fe200000e0000 */
[----:B------:R-:W1:Y:S01]  /*6190*/  LDCU.64 UR8, c[0x0][0x358] ;  /* 0x00006b00ff0877ac */ /* 0x000e620008000a00 */
[----:B------:R-:W-:Y:S02]  /*61a0*/  HFMA2 R52, -RZ, RZ, 0, 5.9604644775390625e-08 ;  /* 0x00000001ff347431 */ /* 0x000fe400000001ff */
[----:B------:R-:W-:Y:S01]  /*61b0*/  IMAD.MOV.U32 R0, RZ, RZ, 0x1 ;  /* 0x00000001ff007424 */ /* 0x000fe200078e00ff */
[----:B------:R-:W-:Y:S06]  /*61c0*/  UISETP.NE.AND.EX UP0, UPT, UR61, URZ, UPT, UP0 ;  /* 0x000000ff3d00728c */ /* 0x000fec000bf05300 */
[----:B------:R-:W-:Y:S05]  /*61d0*/  PLOP3.LUT P3, PT, PT, PT, UP0, 0x80, 0x8 ;  /* 0x000000000008781c */ /* 0x000fea0003f6f008 */
[----:B------:R-:W2:Y:S01]  /*61e0*/  @UP0 LDCU.64 UR4, c[0x0][0x888] ;  /* 0x00011100ff0407ac */ /* 0x000ea20008000a00 */
[----:B------:R-:W-:Y:S07]  /*61f0*/  @UP0 UIMAD UR6, UR36, UR6, URZ ;  /* 0x00000006240602a4 */ /* 0x000fee000f8e02ff */
[----:B------:R-:W-:Y:S01]  /*6200*/  @!P3 PRMT R52, R0, 0x7610, R52 ;  /* 0x000076100034b816 */ /* 0x000fe20000000034 */
[----:B--2---:R-:W-:Y:S06]  /*6210*/  @UP0 UIMAD.WIDE UR4, UR6, 0x4, UR4 ;  /* 0x00000004060408a5 */ /* 0x004fec000f8e0204 */
[----:B------:R-:W-:Y:S02]  /*6220*/  IMAD.U32 R2, RZ, RZ, UR4 ;  /* 0x00000004ff027e24 */ /* 0x000fe4000f8e00ff */
[----:B------:R-:W-:Y:S03]  /*6230*/  IMAD.U32 R3, RZ, RZ, UR5 ;  /* 0x00000005ff037e24 */ /* 0x000fe6000f8e00ff */
[----:B------:R-:W2:Y:S02]  /*6240*/  @!UP0 LDCU UR4, c[0x0][0x880] ;  /* 0x00011000ff0487ac */ /* 0x000ea40008000800 */
[----:B-1---5:R1:W5:Y:S02]  /*6250*/  @P3 LDG.E R26, desc[UR8][R2.64] ;  /* 0x00000008021a3981 */ /* 0x022364000c1e1900 */
[----:B-12---:R-:W-:Y:S02]  /*6260*/  @!P3 MOV R26, UR4 ;  /* 0x00000004001abc02 */ /* 0x006fe40008000f00 */
.L_x_100:
[----:B------:R-:W-:Y:S05]  /*6270*/  @!P4 BRA `(.L_x_101) ;  /* 0x000000000024c947 */ /* 0x000fea0003800000 */
[----:B------:R-:W-:Y:S01]  /*6280*/  ISETP.NE.U32.AND P3, PT, R48, RZ, PT ;  /* 0x000000ff3000720c */ /* 0x000fe20003f65070 */
[----:B------:R-:W1:Y:S03]  /*6290*/  LDCU.64 UR4, c[0x0][0x358] ;  /* 0x00006b00ff0477ac */ /* 0x000e660008000a00 */
[----:B------:R-:W-:Y:S11]  /*62a0*/  ISETP.NE.AND.EX P3, PT, R49, RZ, PT, P3 ;  /* 0x000000ff3100720c */ /* 0x000ff60003f65330 */
[----:B------:R-:W-:Y:S02]  /*62b0*/  @!UPT UIADD3 URZ, UPT, UPT, URZ, URZ, URZ ;  /* 0x000000fffffff290 */ /* 0x000fe4000fffe0ff */
[----:B------:R-:W2:Y:S01]  /*62c0*/  @P3 LDC.64 R2, c[0x0][0x8a8] ;  /* 0x00022a00ff023b82 */ /* 0x000ea20000000a00 */
[----:B------:R-:W-:Y:S04]  /*62d0*/  @P3 IMAD R0, R50, UR36, RZ ;  /* 0x0000002432003c24 */ /* 0x000fe8000f8e02ff */
[----:B--2---:R-:W-:Y:S05]  /*62e0*/  @P3 IMAD.WIDE R2, R0, 0x4, R2 ;  /* 0x0000000400023825 */ /* 0x004fea00078e0202 */
[----:B-1---5:R1:W5:Y:S02]  /*62f0*/  @P3 LDG.E R24, desc[UR4][R2.64] ;  /* 0x0000000402183981 */ /* 0x022364000c1e1900 */
[----:B-1----:R-:W2:Y:S02]  /*6300*/  @!P3 LDC R24, c[0x0][0x8a0] ;  /* 0x00022800ff18bb82 */ /* 0x002ea40000000800 */
.L_x_101:
[----:B-----5:R-:W-:Y:S01]  /*6310*/  FSETP.NEU.AND P3, PT, R26, RZ, PT ;  /* 0x000000ff1a00720b */ /* 0x020fe20003f6d000 */
[----:B------:R-:W-:Y:S01]  /*6320*/  IMAD.U32 R2, RZ, RZ, UR46 ;  /* 0x0000002eff027e24 */ /* 0x000fe2000f8e00ff */
[----:B------:R-:W-:Y:S01]  /*6330*/  SEL R5, RZ, 0xffffffff, P2 ;  /* 0xffffffffff057807 */ /* 0x000fe20001000000 */
[----:B------:R-:W-:Y:S01]  /*6340*/  ULOP3.LUT UR4, UR55, 0x1, URZ, 0x3c, !UPT ;  /* 0x0000000137047892 */ /* 0x000fe2000f8e3cff */
[----:B------:R-:W-:Y:S01]  /*6350*/  @P1 LOP3.LUT P2, RZ, R52, 0xff, RZ, 0xc0, !PT ;  /* 0x000000ff34ff1812 */ /* 0x000fe2000784c0ff */
[----:B------:R-:W-:Y:S01]  /*6360*/  BSSY B1, `(.L_x_102) ;  /* 0x000004b000017945 */ /* 0x000fe20003800000 */
[----:B------:R-:W-:Y:S01]  /*6370*/  @P1 SEL R0, RZ, 0xffffffff, P3 ;  /* 0xffffffffff001807 */ /* 0x000fe20001800000 */
[----:B------:R-:W-:Y:S01]  /*6380*/  IMAD.MOV.U32 R75, RZ, RZ, 0x1 ;  /* 0x00000001ff4b7424 */ /* 0x000fe200078e00ff */
[----:B------:R-:W-:Y:S01]  /*6390*/  LEA R2, R2, UR44, 0x3 ;  /* 0x0000002c02027c11 */ /* 0x000fe2000f8e18ff */
[----:B------:R-:W-:Y:S01]  /*63a0*/  IMAD.U32 R73, RZ, RZ, UR4 ;  /* 0x00000004ff497e24 */ /* 0x000fe2000f8e00ff */
[----:B------:R-:W-:Y:S01]  /*63b0*/  @P0 SEL R0, R5, R0, !P2 ;  /* 0x0000000005000207 */ /* 0x000fe20005000000 */
[----:B------:R-:W-:Y:S01]  /*63c0*/  IMAD.U32 R74, RZ, RZ, UR46 ;  /* 0x0000002eff4a7e24 */ /* 0x000fe2000f8e00ff */
[----:B------:R-:W-:Y:S02]  /*63d0*/  LEA R72, R22, UR44, 0x3 ;  /* 0x0000002c16487c11 */ /* 0x000fe4000f8e18ff */
[----:B------:R-:W-:Y:S02]  /*63e0*/  CS2R R46, SRZ ;  /* 0x00000000002e7805 */ /* 0x000fe4000001ff00 */
[----:B------:R-:W-:Y:S02]  /*63f0*/  @P1 LOP3.LUT R0, R0, 0x1, RZ, 0xc0, !PT ;  /* 0x0000000100001812 */ /* 0x000fe400078ec0ff */
[----:B------:R-:W-:Y:S02]  /*6400*/  CS2R R44, SRZ ;  /* 0x00000000002c7805 */ /* 0x000fe4000001ff00 */
[----:B------:R-:W-:Y:S02]  /*6410*/  SHF.L.U32 R3, R60, 0x1f, RZ ;  /* 0x0000001f3c037819 */ /* 0x000fe400000006ff */
[----:B------:R-:W-:Y:S02]  /*6420*/  CS2R R42, SRZ ;  /* 0x00000000002a7805 */ /* 0x000fe4000001ff00 */
[----:B------:R-:W-:Y:S02]  /*6430*/  ISETP.NE.U32.OR P5, PT, R0, 0x1, !P1 ;  /* 0x000000010000780c */ /* 0x000fe40004fa5470 */
[----:B------:R-:W-:Y:S02]  /*6440*/  CS2R R40, SRZ ;  /* 0x0000000000287805 */ /* 0x000fe4000001ff00 */
[----:B------:R-:W-:Y:S02]  /*6450*/  PLOP3.LUT P2, PT, PT, PT, UP1, 0x80, 0x8 ;  /* 0x000000000008781c */ /* 0x000fe40003f4f018 */
[----:B------:R-:W-:Y:S02]  /*6460*/  CS2R R38, SRZ ;  /* 0x0000000000267805 */ /* 0x000fe4000001ff00 */
[----:B------:R-:W-:Y:S02]  /*6470*/  LEA.HI R25, R22, R22, RZ, 0x1 ;  /* 0x0000001616197211 */ /* 0x000fe400078f08ff */
[----:B------:R-:W-:Y:S02]  /*6480*/  CS2R R36, SRZ ;  /* 0x0000000000247805 */ /* 0x000fe4000001ff00 */
[----:B------:R-:W-:Y:S02]  /*6490*/  LOP3.LUT P4, R57, R52, 0xff, RZ, 0xc0, !PT ;  /* 0x000000ff34397812 */ /* 0x000fe4000788c0ff */
[----:B------:R-:W-:Y:S02]  /*64a0*/  CS2R R34, SRZ ;  /* 0x0000000000227805 */ /* 0x000fe4000001ff00 */
[----:B------:R-:W-:Y:S02]  /*64b0*/  SEL R4, RZ, 0xffffffff, P3 ;  /* 0xffffffffff047807 */ /* 0x000fe40001800000 */
[----:B------:R-:W-:Y:S02]  /*64c0*/  CS2R R32, SRZ ;  /* 0x0000000000207805 */ /* 0x000fe4000001ff00 */
[----:B------:R-:W-:Y:S02]  /*64d0*/  P2R R69, PR, RZ, 0x20 ;  /* 0x00000020ff457803 */ /* 0x000fe40000000000 */
[----:B------:R-:W-:Y:S02]  /*64e0*/  @P5 SHF.L.U32 R0, R73, 0x1f, RZ ;  /* 0x0000001f49005819 */ /* 0x000fe400000006ff */
[----:B------:R-:W-:Y:S02]  /*64f0*/  @P2 SEL R4, R5, R4, !P4 ;  /* 0x0000000405042207 */ /* 0x000fe40006000000 */
[----:B------:R1:W3:Y:S02]  /*6500*/  @P5 SYNCS.PHASECHK.TRANS64.TRYWAIT P1, [R2+URZ+0xc0], R0 ;  /* 0x0000c000020055a7 */ /* 0x0002e400080211ff */
[----:B------:R-:W-:Y:S04]  /*6510*/  LOP3.LUT R4, R4, 0x1, RZ, 0xc0, !PT ;  /* 0x0000000104047812 */ /* 0x000fe800078ec0ff */
[----:B------:R-:W-:Y:S04]  /*6520*/  ISETP.NE.U32.AND P2, PT, R4, 0x1, PT ;  /* 0x000000010400780c */ /* 0x000fe80003f45070 */
[----:B------:R-:W-:Y:S01]  /*6530*/  P2R R76, PR, RZ, 0x4 ;  /* 0x00000004ff4c7803 */ /* 0x000fe20000000000 */
[----:B------:R4:W2:Y:S01]  /*6540*/  SYNCS.PHASECHK.TRANS64.TRYWAIT P0, [R72+URZ+0x120], R3 ;  /* 0x00012003480075a7 */ /* 0x0008a200080011ff */
[C---:B-1----:R-:W-:Y:S01]  /*6550*/  IMAD.SHL.U32 R0, R25.reuse, 0x20, RZ ;  /* 0x0000002019007824 */ /* 0x042fe200078e00ff */
[----:B------:R-:W-:Y:S04]  /*6560*/  LOP3.LUT R25, R25, 0xffe, RZ, 0xc0, !PT ;  /* 0x00000ffe19197812 */ /* 0x000fe800078ec0ff */
[----:B------:R-:W-:Y:S01]  /*6570*/  LOP3.LUT R0, R0, 0xffffffc0, RZ, 0xc0, !PT ;  /* 0xffffffc000007812 */ /* 0x000fe200078ec0ff */
[----:B------:R-:W-:Y:S04]  /*6580*/  IMAD.IADD R25, R22, 0x1, -R25 ;  /* 0x0000000116197824 */ /* 0x000fe800078e0a19 */
[----:B------:R-:W-:Y:S04]  /*6590*/  IMAD.IADD R0, R23, 0x1, R0 ;  /* 0x0000000117007824 */ /* 0x000fe800078e0200 */
[----:B------:R-:W-:Y:S01]  /*65a0*/  IMAD R25, R25, 0x100000, R0 ;  /* 0x0010000019197824 */ /* 0x000fe200078e0200 */
[----:B---3--:R-:W-:Y:S01]  /*65b0*/  @P5 SEL R75, RZ, 0x1, !P1 ;  /* 0x00000001ff4b5807 */ /* 0x008fe20004800000 */
[----:B----4-:R-:W-:Y:S06]  /*65c0*/  @!P5 BRA `(.L_x_103) ;  /* 0x000000000090d947 */ /* 0x010fec0003800000 */
[----:B------:R-:W-:Y:S01]  /*65d0*/  HFMA2 R39, -RZ, RZ, 0, 0 ;  /* 0x00000000ff277431 */ /* 0x000fe200000001ff */
[----:B------:R-:W-:Y:S01]  /*65e0*/  ISETP.NE.AND P1, PT, R75, RZ, PT ;  /* 0x000000ff4b00720c */ /* 0x000fe20003f25270 */
[----:B------:R-:W-:Y:S01]  /*65f0*/  IMAD.U32 R5, RZ, RZ, UR46 ;  /* 0x0000002eff057e24 */ /* 0x000fe2000f8e00ff */
[----:B------:R-:W-:Y:S11]  /*6600*/  BSSY B0, `(.L_x_104) ;  /* 0x0000005000007945 */ /* 0x000ff60003800000 */
[----:B------:R-:W-:Y:S05]  /*6610*/  @P1 BRA `(.L_x_105) ;  /* 0x00000000000c1947 */ /* 0x000fea0003800000 */
[----:B------:R-:W-:Y:S04]  /*6620*/  SHF.L.U32 R0, R73, 0x1f, RZ ;  /* 0x0000001f49007819 */ /* 0x000fe800000006ff */
[----:B------:R-:W1:Y:S02]  /*6630*/  SYNCS.PHASECHK.TRANS64.TRYWAIT P1, [R2+URZ+0xc0], R0 ;  /* 0x0000c000020075a7 */ /* 0x000e6400080211ff */
[----:B-1----:R-:W-:Y:S05]  /*6640*/  @!P1 BRA `(.L_x_106) ;  /* 0x0000002000189947 */ /* 0x002fea0003800000 */
.L_x_105:
[----:B------:R-:W-:Y:S05]  /*6650*/  BSYNC B0 ;  /* 0x0000000000007941 */ /* 0x000fea0003800000 */
.L_x_104:
[----:B------:R-:W-:Y:S01]  /*6660*/  ISETP.NE.AND P1, PT, R76, RZ, PT ;  /* 0x000000ff4c00720c */ /* 0x000fe20003f25270 */
[----:B------:R-:W-:Y:S01]  /*6670*/  IMAD.MOV.U32 R38, RZ, RZ, RZ ;  /* 0x000000ffff267224 */ /* 0x000fe200078e00ff */
[----:B------:R-:W-:Y:S02]  /*6680*/  CS2R R36, SRZ ;  /* 0x0000000000247805 */ /* 0x000fe4000001ff00 */
[----:B------:R-:W-:Y:S02]  /*6690*/  CS2R R34, SRZ ;  /* 0x0000000000227805 */ /* 0x000fe4000001ff00 */
[----:B------:R-:W-:Y:S02]  /*66a0*/  CS2R R32, SRZ ;  /* 0x0000000000207805 */ /* 0x000fe4000001ff00 */
[----:B------:R-:W-:Y:S02]  /*66b0*/  CS2R R42, SRZ ;  /* 0x00000000002a7805 */ /* 0x000fe4000001ff00 */
[----:B------:R-:W-:Y:S02]  /*66c0*/  CS2R R40, SRZ ;  /* 0x0000000000287805 */ /* 0x000fe4000001ff00 */
[----:B------:R-:W-:Y:S02]  /*66d0*/  CS2R R46, SRZ ;  /* 0x00000000002e7805 */ /* 0x000fe4000001ff00 */
[----:B------:R-:W-:Y:S01]  /*66e0*/  CS2R R44, SRZ ;  /* 0x00000000002c7805 */ /* 0x000fe2000001ff00 */
[----:B------:R-:W-:Y:S01]  /*66f0*/  @P1 IMAD R5, R5, 0x800, R27 ;  /* 0x0000080005051824 */ /* 0x000fe200078e021b */
[----:B------:R-:W-:Y:S05]  /*6700*/  @P1 WARPSYNC.ALL ;  /* 0x0000000000001948 */ /* 0x000fea0003800000 */
[----:B------:R-:W-:Y:S01]  /*6710*/  @P1 LEA R5, R5, UR44, 0x2 ;  /* 0x0000002c05051c11 */ /* 0x000fe2000f8e10ff */
[----:B------:R-:W-:Y:S04]  /*6720*/  UIADD3 UR4, UPT, UPT, UR46, 0x1, URZ ;  /* 0x000000012e047890 */ /* 0x000fe8000fffe0ff */
[----:B------:R3:W4:Y:S01]  /*6730*/  @P1 LDSM.16.M88.4 R32, [R5+0x400] ;  /* 0x000400000520183b */ /* 0x0007220000000200 */
[----:B------:R-:W-:Y:S01]  /*6740*/  @P1 VIADD R4, R5, 0x400 ;  /* 0x0000040005041836 */ /* 0x000fe20000000000 */
[----:B------:R-:W-:Y:S01]  /*6750*/  UISETP.NE.AND UP0, UPT, UR4, 0x3, UPT ;  /* 0x000000030400788c */ /* 0x000fe2000bf05270 */
[C-C-:B-1----:R-:W-:Y:S02]  /*6760*/  @P1 IMAD R2, R62.reuse, 0x4, R5.reuse ;  /* 0x000000043e021824 */ /* 0x142fe400078e0205 */
[C---:B------:R-:W-:Y:S01]  /*6770*/  @P1 IMAD R4, R61.reuse, 0x4, R4 ;  /* 0x000000043d041824 */ /* 0x040fe200078e0204 */
[----:B------:R-:W-:Y:S01]  /*6780*/  USEL UR5, URZ, 0x1, UP0 ;  /* 0x00000001ff057887 */ /* 0x000fe20008000000 */
[----:B------:R-:W-:Y:S01]  /*6790*/  @P1 IMAD R0, R61, 0x4, R5 ;  /* 0x000000043d001824 */ /* 0x000fe200078e0205 */
[----:B------:R3:W1:Y:S01]  /*67a0*/  @P1 LDSM.16.M88.4 R36, [R2+0x400] ;  /* 0x000400000224183b */ /* 0x0006620000000200 */
[----:B------:R-:W-:Y:S01]  /*67b0*/  @P1 IMAD R4, R62, 0x4, R4 ;  /* 0x000000043e041824 */ /* 0x000fe200078e0204 */
[----:B------:R-:W-:Y:S02]  /*67c0*/  USEL UR4, UR4, URZ, UP0 ;  /* 0x000000ff04047287 */ /* 0x000fe40008000000 */
[----:B------:R3:W1:Y:S01]  /*67d0*/  @P1 LDSM.16.M88.4 R40, [R0+0x400] ;  /* 0x000400000028183b */ /* 0x0006620000000200 */
[----:B------:R-:W-:Y:S03]  /*67e0*/  LOP3.LUT R73, R73, UR5, RZ, 0x3c, !PT ;  /* 0x0000000549497c12 */ /* 0x000fe6000f8e3cff */
[----:B------:R3:W1:Y:S01]  /*67f0*/  @P1 LDSM.16.M88.4 R44, [R4] ;  /* 0x00000000042c183b */ /* 0x0006620000000200 */
[----:B------:R-:W-:Y:S03]  /*6800*/  IMAD.U32 R74, RZ, RZ, UR4 ;  /* 0x00000004ff4a7e24 */ /* 0x000fe6000f8e00ff */
.L_x_103:
[----:B------:R-:W-:Y:S05]  /*6810*/  BSYNC B1 ;  /* 0x0000000000017941 */ /* 0x000fea0003800000 */
.L_x_102:
[----:B---3--:R-:W-:Y:S04]  /*6820*/  SHF.R.U32.HI R0, RZ, 0x15, R25 ;  /* 0x00000015ff007819 */ /* 0x008fe80000011619 */
[----:B------:R-:W-:Y:S01]  /*6830*/  LOP3.LUT P1, RZ, R0, 0x3, R53, 0x48, !PT ;  /* 0x0000000300ff7812 */ /* 0x000fe20007824835 */
[----:B------:R-:W-:Y:S01]  /*6840*/  @!UPT UIADD3 URZ, UPT, UPT, URZ, URZ, URZ ;  /* 0x000000fffffff290 */ /* 0x000fe2000fffe0ff */
[----:B--2---:R-:W-:Y:S11]  /*6850*/  @P0 BRA `(.L_x_107) ;  /* 0x0000000000080947 */ /* 0x004ff60003800000 */
[----:B------:R-:W2:Y:S02]  /*6860*/  SYNCS.PHASECHK.TRANS64.TRYWAIT P0, [R72+URZ+0x120], R3 ;  /* 0x00012003480075a7 */ /* 0x000ea400080011ff */
[----:B--2---:R-:W-:Y:S05]  /*6870*/  @!P0 BRA `(.L_x_108) ;  /* 0x0000001c00a08947 */ /* 0x004fea0003800000 */
.L_x_107:
[----:B------:R-:W-:Y:S05]  /*6880*/  @!P1 BRA `(.L_x_109) ;  /* 0x0000000000409947 */ /* 0x000fea0003800000 */
[----:B------:R-:W3:Y:S01]  /*6890*/  LDCU.64 UR8, c[0x4][0x70] ;  /* 0x01000e00ff0877ac */ /* 0x000ee20008000a00 */
[----:B--2---:R-:W-:Y:S01]  /*68a0*/  MOV R3, 0x0 ;  /* 0x0000000000037802 */ /* 0x004fe20000000f00 */
[----:B------:R-:W-:Y:S02]  /*68b0*/  HFMA2 R12, -RZ, RZ, 0, 5.9604644775390625e-08 ;  /* 0x00000001ff0c7431 */ /* 0x000fe400000001ff */
[----:B------:R-:W-:Y:S02]  /*68c0*/  IMAD.MOV.U32 R8, RZ, RZ, 0x192 ;  /* 0x00000192ff087424 */ /* 0x000fe400078e00ff */
[----:B------:R-:W-:Y:S01]  /*68d0*/  IMAD.MOV.U32 R13, RZ, RZ, RZ ;  /* 0x000000ffff0d7224 */ /* 0x000fe200078e00ff */
[----:B------:R-:W2:Y:S01]  /*68e0*/  LDCU.64 UR6, c[0x4][0x78] ;  /* 0x01000f00ff0677ac */ /* 0x000ea20008000a00 */
[----:B------:R-:W1:Y:S01]  /*68f0*/  LDC.64 R2, c[0x4][R3] ;  /* 0x0100000003027b82 */ /* 0x000e620000000a00 */
[----:B------:R-:W5:Y:S01]  /*6900*/  LDCU.64 UR4, c[0x4][0x10] ;  /* 0x01000200ff0477ac */ /* 0x000f620008000a00 */
[----:B---3--:R-:W-:Y:S01]  /*6910*/  MOV R5, UR9 ;  /* 0x0000000900057c02 */ /* 0x008fe20008000f00 */
[----:B------:R-:W-:Y:S01]  /*6920*/  IMAD.U32 R4, RZ, RZ, UR8 ;  /* 0x00000008ff047e24 */ /* 0x000fe2000f8e00ff */
[----:B--2---:R-:W-:Y:S01]  /*6930*/  MOV R7, UR7 ;  /* 0x0000000700077c02 */ /* 0x004fe20008000f00 */
[----:B------:R-:W-:Y:S01]  /*6940*/  IMAD.U32 R6, RZ, RZ, UR6 ;  /* 0x00000006ff067e24 */ /* 0x000fe2000f8e00ff */
[----:B-----5:R-:W-:Y:S01]  /*6950*/  MOV R11, UR5 ;  /* 0x00000005000b7c02 */ /* 0x020fe20008000f00 */
[----:B------:R-:W-:Y:S02]  /*6960*/  IMAD.U32 R10, RZ, RZ, UR4 ;  /* 0x00000004ff0a7e24 */ /* 0x000fe4000f8e00ff */
[----:B------:R-:W-:Y:S07]  /*6970*/  LEPC R20, `(.L_x_109) ;  /* 0x000000001014794e */ /* 0x000fee0000000000 */
[----:B-1--4-:R-:W-:Y:S05]  /*6980*/  CALL.ABS.NOINC R2 ;  /* 0x0000000002007343 */ /* 0x012fea0003c00000 */
.L_x_109:
[----:B------:R-:W-:Y:S05]  /*6990*/  WARPSYNC.ALL ;  /* 0x0000000000007948 */ /* 0x000fea0003800000 */
[----:B------:R-:W-:Y:S01]  /*69a0*/  R2UR UR4, R25 ;  /* 0x00000000190472ca */ /* 0x000fe200000e0000 */
[----:B------:R-:W-:Y:S01]  /*69b0*/  BSSY.RECONVERGENT B0, `(.L_x_110) ;  /* 0x000003f000007945 */ /* 0x000fe20003800200 */
[----:B------:R-:W-:Y:S02]  /*69c0*/  MOV R20, UR46 ;  /* 0x0000002e00147c02 */ /* 0x000fe40008000f00 */
[----:B------:R-:W-:Y:S02]  /*69d0*/  SHF.L.U32 R70, R62, 0x2, RZ ;  /* 0x000000023e467819 */ /* 0x000fe400000006ff */
[----:B------:R-:W-:Y:S02]  /*69e0*/  LEA R20, R20, R27, 0xb ;  /* 0x0000001b14147211 */ /* 0x000fe400078e58ff */
[----:B------:R-:W-:Y:S02]  /*69f0*/  SHF.L.U32 R71, R61, 0x2, RZ ;  /* 0x000000023d477819 */ /* 0x000fe400000006ff */
[----:B------:R-:W-:Y:S02]  /*6a00*/  LEA R20, R20, UR44, 0x2 ;  /* 0x0000002c14147c11 */ /* 0x000fe4000f8e10ff */
[----:B------:R-:W-:Y:S01]  /*6a10*/  ISETP.NE.AND P0, PT, R63, RZ, PT ;  /* 0x000000ff3f00720c */ /* 0x000fe20003f05270 */
[----:B------:R-:W3:Y:S02]  /*6a20*/  LDTM.16dp128bit.x8 R4, tmem[UR4] ;  /* 0x00000004000479ee */ /* 0x000ee40008180000 */
[C---:B---3--:R-:W-:Y:S01]  /*6a30*/  FMUL R0, R24.reuse, R4 ;  /* 0x0000000418007220 */ /* 0x048fe20000400000 */
[C---:B------:R-:W-:Y:S01]  /*6a40*/  FMUL R2, R24.reuse, R5 ;  /* 0x0000000518027220 */ /* 0x040fe20000400000 */
[C---:B--2---:R-:W-:Y:S01]  /*6a50*/  FMUL R3, R24.reuse, R6 ;  /* 0x0000000618037220 */ /* 0x044fe20000400000 */
[----:B------:R-:W-:Y:S01]  /*6a60*/  FMUL R7, R24, R7 ;  /* 0x0000000718077220 */ /* 0x000fe20000400000 */
[----:B----4-:R-:W-:Y:S01]  /*6a70*/  FFMA R28, R26, R32, R0 ;  /* 0x000000201a1c7223 */ /* 0x010fe20000000000 */
[----:B------:R-:W-:Y:S01]  /*6a80*/  FMUL R4, R24, R8 ;  /* 0x0000000818047220 */ /* 0x000fe20000400000 */
[----:B------:R-:W-:Y:S01]  /*6a90*/  FFMA R29, R26, R33, R2 ;  /* 0x000000211a1d7223 */ /* 0x000fe20000000002 */
[----:B------:R-:W-:Y:S01]  /*6aa0*/  FMUL R5, R24, R9 ;  /* 0x0000000918057220 */ /* 0x000fe20000400000 */
[----:B------:R-:W-:Y:S01]  /*6ab0*/  FFMA R30, R26, R34, R3 ;  /* 0x000000221a1e7223 */ /* 0x000fe20000000003 */
[----:B------:R-:W-:Y:S01]  /*6ac0*/  FMUL R6, R24, R10 ;  /* 0x0000000a18067220 */ /* 0x000fe20000400000 */
[----:B------:R-:W-:Y:S01]  /*6ad0*/  FFMA R31, R26, R35, R7 ;  /* 0x000000231a1f7223 */ /* 0x000fe20000000007 */
[----:B------:R-:W-:Y:S01]  /*6ae0*/  FMUL R11, R24, R11 ;  /* 0x0000000b180b7220 */ /* 0x000fe20000400000 */
[----:B-1----:R-:W-:Y:S01]  /*6af0*/  FFMA R4, R26, R36, R4 ;  /* 0x000000241a047223 */ /* 0x002fe20000000004 */
[----:B------:R-:W-:Y:S01]  /*6b00*/  FMUL R8, R24, R12 ;  /* 0x0000000c18087220 */ /* 0x000fe20000400000 */
[----:B------:R-:W-:Y:S01]  /*6b10*/  FFMA R5, R26, R37, R5 ;  /* 0x000000251a057223 */ /* 0x000fe20000000005 */
[----:B------:R1:W-:Y:S01]  /*6b20*/  STSM.16.M88.4 [R20+0x400], R28 ;  /* 0x0004001c14007844 */ /* 0x0003e20000000200 */
[----:B------:R-:W-:Y:S01]  /*6b30*/  FMUL R9, R24, R13 ;  /* 0x0000000d18097220 */ /* 0x000fe20000400000 */
[----:B------:R-:W-:Y:S01]  /*6b40*/  FFMA R6, R26, R38, R6 ;  /* 0x000000261a067223 */ /* 0x000fe20000000006 */
[C---:B------:R-:W-:Y:S01]  /*6b50*/  FMUL R10, R24.reuse, R14 ;  /* 0x0000000e180a7220 */ /* 0x040fe20000400000 */
[----:B------:R-:W-:Y:S01]  /*6b60*/  FMUL R13, R24, R17 ;  /* 0x00000011180d7220 */ /* 0x000fe20000400000 */
[----:B------:R-:W-:Y:S01]  /*6b70*/  IADD3 R17, PT, PT, R70, 0x400, R20 ;  /* 0x0000040046117810 */ /* 0x000fe20007ffe014 */
[----:B------:R-:W-:Y:S01]  /*6b80*/  FFMA R7, R26, R39, R11 ;  /* 0x000000271a077223 */ /* 0x000fe2000000000b */
[----:B------:R-:W-:Y:S01]  /*6b90*/  FMUL R15, R24, R15 ;  /* 0x0000000f180f7220 */ /* 0x000fe20000400000 */
[----:B------:R-:W-:Y:S01]  /*6ba0*/  FFMA R8, R26, R40, R8 ;  /* 0x000000281a087223 */ /* 0x000fe20000000008 */
[----:B------:R-:W-:Y:S01]  /*6bb0*/  FMUL R12, R24, R16 ;  /* 0x00000010180c7220 */ /* 0x000fe20000400000 */
[C---:B------:R-:W-:Y:S01]  /*6bc0*/  FFMA R9, R26.reuse, R41, R9 ;  /* 0x000000291a097223 */ /* 0x040fe20000000009 */
[----:B------:R1:W-:Y:S01]  /*6bd0*/  STSM.16.M88.4 [R17], R4 ;  /* 0x0000000411007844 */ /* 0x0003e20000000200 */
[----:B------:R-:W-:Y:S01]  /*6be0*/  FFMA R10, R26, R42, R10 ;  /* 0x0000002a1a0a7223 */ /* 0x000fe2000000000a */
[----:B------:R-:W-:Y:S01]  /*6bf0*/  FMUL R14, R24, R18 ;  /* 0x00000012180e7220 */ /* 0x000fe20000400000 */
[----:B------:R-:W-:Y:S01]  /*6c00*/  IADD3 R16, PT, PT, R71, 0x400, R20 ;  /* 0x0000040047107810 */ /* 0x000fe20007ffe014 */
[----:B------:R-:W-:Y:S01]  /*6c10*/  FFMA R11, R26, R43, R15 ;  /* 0x0000002b1a0b7223 */ /* 0x000fe2000000000f */
[----:B------:R-:W-:Y:S01]  /*6c20*/  FMUL R19, R24, R19 ;  /* 0x0000001318137220 */ /* 0x000fe20000400000 */
[C---:B------:R-:W-:Y:S01]  /*6c30*/  FFMA R12, R26.reuse, R44, R12 ;  /* 0x0000002c1a0c7223 */ /* 0x040fe2000000000c */
[C---:B------:R-:W-:Y:S01]  /*6c40*/  FFMA R13, R26.reuse, R45, R13 ;  /* 0x0000002d1a0d7223 */ /* 0x040fe2000000000d */
[----:B------:R-:W-:Y:S01]  /*6c50*/  FFMA R14, R26, R46, R14 ;  /* 0x0000002e1a0e7223 */ /* 0x000fe2000000000e */
[----:B------:R1:W-:Y:S01]  /*6c60*/  STSM.16.M88.4 [R16], R8 ;  /* 0x0000000810007844 */ /* 0x0003e20000000200 */
[----:B------:R-:W-:Y:S01]  /*6c70*/  IADD3 R0, PT, PT, R70, R16, RZ ;  /* 0x0000001046007210 */ /* 0x000fe20007ffe0ff */
[----:B------:R-:W-:Y:S05]  /*6c80*/  FFMA R15, R26, R47, R19 ;  /* 0x0000002f1a0f7223 */ /* 0x000fea0000000013 */
[----:B------:R1:W-:Y:S01]  /*6c90*/  STSM.16.M88.4 [R0], R12 ;  /* 0x0000000c00007844 */ /* 0x0003e20000000200 */
[----:B------:R-:W-:Y:S01]  /*6ca0*/  @!PT LDS RZ, [RZ] ;  /* 0x00000000fffff984 */ /* 0x000fe20000000800 */
[----:B------:R-:W-:Y:S01]  /*6cb0*/  @!PT LDS RZ, [RZ] ;  /* 0x00000000fffff984 */ /* 0x000fe20000000800 */
[----:B------:R-:W-:Y:S01]  /*6cc0*/  @!PT LDS RZ, [RZ] ;  /* 0x00000000fffff984 */ /* 0x000fe20000000800 */
[----:B------:R-:W-:Y:S01]  /*6cd0*/  @!PT LDS RZ, [RZ] ;  /* 0x00000000fffff984 */ /* 0x000fe20000000800 */
[----:B------:R2:W-:Y:S06]  /*6ce0*/  MEMBAR.ALL.CTA ;  /* 0x0000000000007992 */ /* 0x0005ec0000008000 */
[----:B--2---:R-:W2:Y:S02]  /*6cf0*/  FENCE.VIEW.ASYNC.S ;  /* 0x00000000000073c6 */ /* 0x004ea40000000000 */
[----:B--2---:R-:W-:Y:S06]  /*6d00*/  BAR.SYNC.DEFER_BLOCKING 0x1, 0x80 ;  /* 0x0042000000007b1d */ /* 0x004fec0000010000 */
[----:B------:R-:W-:Y:S05]  /*6d10*/  @P0 BRA `(.L_x_111) ;  /* 0x0000000000200947 */ /* 0x000fea0003800000 */
[----:B------:R-:W2:Y:S01]  /*6d20*/  LDCU.64 UR6, c[0x0][0x348] ;  /* 0x00006900ff0677ac */ /* 0x000ea20008000a00 */
[----:B------:R-:W-:Y:S01]  /*6d30*/  ULEA UR5, UR46, UR44, 0xd ;  /* 0x0000002c2e057291 */ /* 0x000fe2000f8e68ff */
[----:B------:R-:W-:Y:S03]  /*6d40*/  UMOV UR51, UR36 ;  /* 0x0000002400337c82 */ /* 0x000fe60008000000 */
[----:B------:R-:W-:Y:S02]  /*6d50*/  UIADD3 UR48, UPT, UPT, UR5, 0x400, URZ ;  /* 0x0000040005307890 */ /* 0x000fe4000fffe0ff */
[----:B--2---:R-:W-:Y:S04]  /*6d60*/  UIADD3 UR4, UP0, UPT, UR6, 0x680, URZ ;  /* 0x0000068006047890 */ /* 0x004fe8000ff1e0ff */
[----:B------:R-:W-:Y:S09]  /*6d70*/  UIADD3.X UR5, UPT, UPT, URZ, UR7, URZ, UP0, !UPT ;  /* 0x00000007ff057290 */ /* 0x000ff200087fe4ff */
[----:B------:R2:W-:Y:S02]  /*6d80*/  UTMASTG.3D [UR48], [UR4] ;  /* 0x00000030040073b5 */ /* 0x0005e40008010000 */
[----:B--2---:R0:W-:Y:S02]  /*6d90*/  UTMACMDFLUSH ;  /* 0x00000000000079b7 */ /* 0x0041e40000000000 */
.L_x_111:
[----:B------:R-:W-:Y:S05]  /*6da0*/  BSYNC.RECONVERGENT B0 ;  /* 0x0000000000007941 */ /* 0x000fea0003800200 */
.L_x_110:
[----:B------:R-:W-:Y:S01]  /*6db0*/  UIADD3 UR47, UPT, UPT, UR46, 0x1, URZ ;  /* 0x000000012e2f7890 */ /* 0x000fe2000fffe0ff */
[----:B------:R-:W-:Y:S03]  /*6dc0*/  BSSY.RECONVERGENT B0, `(.L_x_112) ;  /* 0x0000005000007945 */ /* 0x000fe60003800200 */
[----:B------:R-:W-:Y:S04]  /*6dd0*/  UISETP.NE.AND UP0, UPT, UR47, 0x3, UPT ;  /* 0x000000032f00788c */ /* 0x000fe8000bf05270 */
[----:B------:R-:W-:Y:S01]  /*6de0*/  USEL UR45, UR47, URZ, UP0 ;  /* 0x000000ff2f2d7287 */ /* 0x000fe20008000000 */
[----:B------:R-:W-:Y:S11]  /*6df0*/  @P0 BRA `(.L_x_113) ;  /* 0x0000000000040947 */ /* 0x000ff60003800000 */
[----:B------:R-:W-:Y:S04]  /*6e00*/  DEPBAR.LE SB0, 0x1 ;  /* 0x000080400000791a */ /* 0x000fe80000000000 */
.L_x_113:
[----:B------:R-:W-:Y:S05]  /*6e10*/  BSYNC.RECONVERGENT B0 ;  /* 0x0000000000007941 */ /* 0x000fea0003800200 */
.L_x_112:
[----:B------:R-:W-:Y:S01]  /*6e20*/  BAR.SYNC.DEFER_BLOCKING 0x1, 0x80 ;  /* 0x0042000000007b1d */ /* 0x000fe20000010000 */
[----:B------:R-:W-:Y:S01]  /*6e30*/  ISETP.NE.AND P1, PT, R69, RZ, PT ;  /* 0x000000ff4500720c */ /* 0x000fe20003f25270 */
[----:B------:R-:W-:Y:S01]  /*6e40*/  UISETP.NE.AND UP0, UPT, UR53, URZ, UPT ;  /* 0x000000ff3500728c */ /* 0x000fe2000bf05270 */
[----:B------:R-:W-:Y:S11]  /*6e50*/  LEA R2, R74, UR44, 0x3 ;  /* 0x0000002c4a027c11 */ /* 0x000ff6000f8e18ff */
[----:B------:R-:W-:Y:S01]  /*6e60*/  @P1 SHF.L.U32 R3, R73, 0x1f, RZ ;  /* 0x0000001f49031819 */ /* 0x000fe200000006ff */
[----:B------:R-:W-:Y:S06]  /*6e70*/  BRA.U !UP0, `(.L_x_114) ;  /* 0x0000000108247547 */ /* 0x000fec000b800000 */
[----:B-1----:R-:W-:Y:S01]  /*6e80*/  IMAD.U32 R4, RZ, RZ, UR52 ;  /* 0x00000034ff047e24 */ /* 0x002fe2000f8e00ff */
[----:B------:R-:W-:Y:S01]  /*6e90*/  MOV R0, UR54 ;  /* 0x0000003600007c02 */ /* 0x000fe20008000f00 */
[----:B------:R-:W-:Y:S03]  /*6ea0*/  UIADD3 UR4, UPT, UPT, UR52, 0x1, URZ ;  /* 0x0000000134047890 */ /* 0x000fe6000fffe0ff */
[----:B------:R-:W-:Y:S01]  /*6eb0*/  @P1 LEA R4, R4, UR44, 0x3 ;  /* 0x0000002c04041c11 */ /* 0x000fe2000f8e18ff */
[----:B------:R-:W-:Y:S04]  /*6ec0*/  UISETP.NE.AND UP0, UPT, UR4, 0x3, UPT ;  /* 0x000000030400788c */ /* 0x000fe8000bf05270 */
[----:B------:R-:W-:Y:S01]  /*6ed0*/  @P1 VIADD R4, R4, 0xd8 ;  /* 0x000000d804041836 */ /* 0x000fe20000000000 */
[----:B------:R-:W-:Y:S04]  /*6ee0*/  USEL UR52, UR4, URZ, UP0 ;  /* 0x000000ff04347287 */ /* 0x000fe80008000000 */
[----:B------:R-:W-:Y:S04]  /*6ef0*/  @P1 PRMT R0, R0, 0x654, R4 ;  /* 0x0000065400001816 */ /* 0x000fe80000000004 */
[----:B------:R2:W-:Y:S04]  /*6f00*/  @P1 SYNCS.ARRIVE.TRANS64.RED.A1T0 RZ, [R0+URZ], RZ ;  /* 0x000000ff00ff19a7 */ /* 0x0005e800081004ff */
.L_x_114:
[----:B------:R-:W3:Y:S01]  /*6f10*/  @P1 SYNCS.PHASECHK.TRANS64.TRYWAIT P0, [R2+URZ+0xc0], R3 ;  /* 0x0000c003020015a7 */ /* 0x000ee200080011ff */
[----:B------:R-:W-:Y:S01]  /*6f20*/  BSSY B1, `(.L_x_115) ;  /* 0x0000017000017945 */ /* 0x000fe20003800000 */
[----:B---3--:R-:W-:Y:S03]  /*6f30*/  @P1 SEL R75, RZ, 0x1, !P0 ;  /* 0x00000001ff4b1807 */ /* 0x008fe60004000000 */
[----:B------:R-:W-:Y:S05]  /*6f40*/  @!P1 BRA `(.L_x_116) ;  /* 0x0000000000509947 */ /* 0x000fea0003800000 */
[----:B------:R-:W-:Y:S01]  /*6f50*/  ISETP.NE.AND P1, PT, R76, RZ, PT ;  /* 0x000000ff4c00720c */ /* 0x000fe20003f25270 */
[----:B------:R-:W-:Y:S01]  /*6f60*/  BSSY B0, `(.L_x_117) ;  /* 0x000000a000007945 */ /* 0x000fe20003800000 */
[----:B------:R-:W-:Y:S11]  /*6f70*/  ISETP.NE.AND P0, PT, R75, RZ, PT ;  /* 0x000000ff4b00720c */ /* 0x000ff60003f05270 */
[----:B-1----:R-:W-:Y:S05]  /*6f80*/  @P1 IMAD R4, R74, 0x800, R27 ;  /* 0x000008004a041824 */ /* 0x002fea00078e021b */
[----:B------:R-:W-:Y:S05]  /*6f90*/  @P1 LEA R4, R4, UR44, 0x2 ;  /* 0x0000002c04041c11 */ /* 0x000fea000f8e10ff */
[--C-:B--2---:R-:W-:Y:S02]  /*6fa0*/  @P1 IMAD.IADD R0, R71, 0x1, R4.reuse ;  /* 0x0000000147001824 */ /* 0x104fe400078e0204 */
[----:B------:R-:W-:Y:S01]  /*6fb0*/  @P1 IMAD.IADD R3, R70, 0x1, R4 ;  /* 0x0000000146031824 */ /* 0x000fe200078e0204 */
[----:B------:R-:W-:Y:S06]  /*6fc0*/  @P0 BRA `(.L_x_118) ;  /* 0x00000000000c0947 */ /* 0x000fec0003800000 */
[----:B------:R-:W-:Y:S04]  /*6fd0*/  SHF.L.U32 R73, R73, 0x1f, RZ ;  /* 0x0000001f49497819 */ /* 0x000fe800000006ff */
[----:B------:R-:W1:Y:S02]  /*6fe0*/  SYNCS.PHASECHK.TRANS64.TRYWAIT P0, [R2+URZ+0xc0], R73 ;  /* 0x0000c049020075a7 */ /* 0x000e6400080011ff */
[----:B-1----:R-:W-:Y:S05]  /*6ff0*/  @!P0 BRA `(.L_x_119) ;  /* 0x0000001400d48947 */ /* 0x002fea0003800000 */
.L_x_118:
[----:B------:R-:W-:Y:S05]  /*7000*/  BSYNC B0 ;  /* 0x0000000000007941 */ /* 0x000fea0003800000 */
.L_x_117:
[----:B------:R-:W-:Y:S11]  /*7010*/  ISETP.NE.AND P0, PT, R76, RZ, PT ;  /* 0x000000ff4c00720c */ /* 0x000ff60003f05270 */
[----:B------:R-:W-:Y:S02]  /*7020*/  @!UPT UIADD3 URZ, UPT, UPT, URZ, URZ, URZ ;  /* 0x000000fffffff290 */ /* 0x000fe4000fffe0ff */
[----:B-1----:R-:W-:Y:S01]  /*7030*/  @P0 IADD3 R2, PT, PT, R70, R0, RZ ;  /* 0x0000000046020210 */ /* 0x002fe20007ffe0ff */
[----:B------:R-:W-:Y:S05]  /*7040*/  @P0 WARPSYNC.ALL ;  /* 0x0000000000000948 */ /* 0x000fea0003800000 */
[----:B------:R3:W4:Y:S04]  /*7050*/  @P0 LDSM.16.M88.4 R32, [R4+0x400] ;  /* 0x000400000420083b */ /* 0x0007280000000200 */
[----:B------:R3:W1:Y:S04]  /*7060*/  @P0 LDSM.16.M88.4 R36, [R3+0x400] ;  /* 0x000400000324083b */ /* 0x0006680000000200 */
[----:B------:R3:W2:Y:S04]  /*7070*/  @P0 LDSM.16.M88.4 R40, [R0+0x400] ;  /* 0x000400000028083b */ /* 0x0006a80000000200 */
[----:B------:R3:W1:Y:S02]  /*7080*/  @P0 LDSM.16.M88.4 R44, [R2+0x400] ;  /* 0x00040000022c083b */ /* 0x0006640000000200 */
.L_x_116:
[----:B------:R-:W-:Y:S05]  /*7090*/  BSYNC B1 ;  /* 0x0000000000017941 */ /* 0x000fea0003800000 */
.L_x_115:
[----:B-123--:R-:W-:Y:S05]  /*70a0*/  VIADD R0, R25, 0x20 ;  /* 0x0000002019007836 */ /* 0x00efea0000000000 */
[----:B------:R-:W-:Y:S04]  /*70b0*/  SHF.R.U32.HI R0, RZ, 0x15, R0 ;  /* 0x00000015ff007819 */ /* 0x000fe80000011600 */
[----:B------:R-:W-:Y:S11]  /*70c0*/  LOP3.LUT P0, RZ, R0, 0x3, R53, 0x48, !PT ;  /* 0x0000000300ff7812 */ /* 0x000ff60007804835 */
[----:B------:R-:W-:Y:S02]  /*70d0*/  @!UPT UIADD3 URZ, UPT, UPT, URZ, URZ, URZ ;  /* 0x000000fffffff290 */ /* 0x000fe4000fffe0ff */
[----:B------:R-:W-:Y:S05]  /*70e0*/  @!P0 BRA `(.L_x_120) ;  /* 0x0000000000408947 */ /* 0x000fea0003800000 */
[----:B------:R-:W1:Y:S01]  /*70f0*/  LDCU.64 UR8, c[0x4][0x70] ;  /* 0x01000e00ff0877ac */ /* 0x000e620008000a00 */
[----:B------:R-:W-:Y:S01]  /*7100*/  MOV R3, 0x0 ;  /* 0x0000000000037802 */ /* 0x000fe20000000f00 */
[----:B------:R-:W-:Y:S02]  /*7110*/  HFMA2 R12, -RZ, RZ, 0, 5.9604644775390625e-08 ;  /* 0x00000001ff0c7431 */ /* 0x000fe400000001ff */
[----:B------:R-:W-:Y:S02]  /*7120*/  IMAD.MOV.U32 R8, RZ, RZ, 0x192 ;  /* 0x00000192ff087424 */ /* 0x000fe400078e00ff */
[----:B------:R-:W-:Y:S01]  /*7130*/  IMAD.MOV.U32 R13, RZ, RZ, RZ ;  /* 0x000000ffff0d7224 */ /* 0x000fe200078e00ff */
[----:B------:R-:W2:Y:S01]  /*7140*/  LDCU.64 UR6, c[0x4][0x78] ;  /* 0x01000f00ff0677ac */ /* 0x000ea20008000a00 */
[----:B------:R-:W3:Y:S01]  /*7150*/  LDC.64 R2, c[0x4][R3] ;  /* 0x0100000003027b82 */ /* 0x000ee20000000a00 */
[----:B------:R-:W5:Y:S01]  /*7160*/  LDCU.64 UR4, c[0x4][0x10] ;  /* 0x01000200ff0477ac */ /* 0x000f620008000a00 */
[----:B-1----:R-:W-:Y:S01]  /*7170*/  MOV R5, UR9 ;  /* 0x0000000900057c02 */ /* 0x002fe20008000f00 */
[----:B------:R-:W-:Y:S01]  /*7180*/  IMAD.U32 R4, RZ, RZ, UR8 ;  /* 0x00000008ff047e24 */ /* 0x000fe2000f8e00ff */
[----:B--2---:R-:W-:Y:S01]  /*7190*/  MOV R7, UR7 ;  /* 0x0000000700077c02 */ /* 0x004fe20008000f00 */
[----:B------:R-:W-:Y:S01]  /*71a0*/  IMAD.U32 R6, RZ, RZ, UR6 ;  /* 0x00000006ff067e24 */ /* 0x000fe2000f8e00ff */
[----:B-----5:R-:W-:Y:S01]  /*71b0*/  MOV R11, UR5 ;  /* 0x00000005000b7c02 */ /* 0x020fe20008000f00 */
[----:B------:R-:W-:Y:S02]  /*71c0*/  IMAD.U32 R10, RZ, RZ, UR4 ;  /* 0x00000004ff0a7e24 */ /* 0x000fe4000f8e00ff */
[----:B------:R-:W-:Y:S07]  /*71d0*/  LEPC R20, `(.L_x_120) ;  /* 0x000000001014794e */ /* 0x000fee0000000000 */
[----:B---34-:R-:W-:Y:S05]  /*71e0*/  CALL.ABS.NOINC R2 ;  /* 0x0000000002007343 */ /* 0x018fea0003c00000 */
.L_x_120:
[----:B------:R-:W-:Y:S01]  /*71f0*/  ISETP.NE.AND P0, PT, R63, RZ, PT ;  /* 0x000000ff3f00720c */ /* 0x000fe20003f05270 */
[----:B------:R-:W-:Y:S05]  /*7200*/  WARPSYNC.ALL ;  /* 0x0000000000007948 */ /* 0x000fea0003800000 */
[----:B------:R-:W-:Y:S01]  /*7210*/  R2UR UR4, R25 ;  /* 0x00000000190472ca */ /* 0x000fe200000e0000 */
[----:B------:R-:W-:Y:S11]  /*7220*/  BSSY.RECONVERGENT B0, `(.L_x_121) ;  /* 0x0000045000007945 */ /* 0x000ff60003800200 */
[----:B------:R-:W-:Y:S01]  /*7230*/  @!UPT UIADD3 URZ, UPT, UPT, URZ, URZ, URZ ;  /* 0x000000fffffff290 */ /* 0x000fe2000fffe0ff */
[----:B------:R-:W1:Y:S01]  /*7240*/  LDTM.16dp128bit.x8 R4, tmem[UR4+0x20] ;  /* 0x00002004000479ee */ /* 0x000e620008180000 */
[----:B------:R-:W-:Y:S01]  /*7250*/  R2UR UR4, R72 ;  /* 0x00000000480472ca */ /* 0x000fe200000e0000 */
[----:B------:R-:W-:Y:S11]  /*7260*/  NOP ;  /* 0x0000000000007918 */ /* 0x000ff60000000000 */
[----:B------:R-:W-:Y:S01]  /*7270*/  @!UPT UIADD3 URZ, UPT, UPT, URZ, URZ, URZ ;  /* 0x000000fffffff290 */ /* 0x000fe2000fffe0ff */
[----:B------:R-:W-:Y:S04]  /*7280*/  UIADD3 UR4, UPT, UPT, UR4, 0x140, URZ ;  /* 0x0000014004047890 */ /* 0x000fe8000fffe0ff */
[----:B------:R-:W-:Y:S01]  /*7290*/  UPRMT UR4, UR54, 0x654, UR4 ;  /* 0x0000065436047896 */ /* 0x000fe20008000004 */
[C---:B-1----:R-:W-:Y:S01]  /*72a0*/  FMUL R0, R24.reuse, R4 ;  /* 0x0000000418007220 */ /* 0x042fe20000400000 */
[C---:B------:R-:W-:Y:S01]  /*72b0*/  FMUL R2, R24.reuse, R5 ;  /* 0x0000000518027220 */ /* 0x040fe20000400000 */
[----:B------:R-:W-:Y:S06]  /*72c0*/  FMUL R3, R24, R6 ;  /* 0x0000000618037220 */ /* 0x000fec0000400000 */
[----:B------:R-:W-:Y:S01]  /*72d0*/  SYNCS.ARRIVE.TRANS64.RED.A1T0 RZ, [UR4], RZ ;  /* 0x000000ffffff79a7 */ /* 0x000fe20008100404 */
[C---:B----4-:R-:W-:Y:S01]  /*72e0*/  FFMA R28, R26.reuse, R32, R0 ;  /* 0x000000201a1c7223 */ /* 0x050fe20000000000 */
[----:B------:R-:W-:Y:S01]  /*72f0*/  MOV R0, UR45 ;  /* 0x0000002d00007c02 */ /* 0x000fe20008000f00 */
[----:B------:R-:W-:Y:S01]  /*7300*/  FFMA R29, R26, R33, R2 ;  /* 0x000000211a1d7223 */ /* 0x000fe20000000002 */
[C---:B------:R-:W-:Y:S01]  /*7310*/  FMUL R7, R24.reuse, R7 ;  /* 0x0000000718077220 */ /* 0x040fe20000400000 */
[----:B------:R-:W-:Y:S01]  /*7320*/  FMUL R4, R24, R8 ;  /* 0x0000000818047220 */ /* 0x000fe20000400000 */
[----:B------:R-:W-:Y:S01]  /*7330*/  LEA R0, R0, R27, 0xb ;  /* 0x0000001b00007211 */ /* 0x000fe200078e58ff */
[----:B------:R-:W-:Y:S01]  /*7340*/  FMUL R5, R24, R9 ;  /* 0x0000000918057220 */ /* 0x000fe20000400000 */
[----:B------:R-:W-:Y:S01]  /*7350*/  FFMA R30, R26, R34, R3 ;  /* 0x000000221a1e7223 */ /* 0x000fe20000000003 */
[----:B------:R-:W-:Y:S01]  /*7360*/  FMUL R6, R24, R10 ;  /* 0x0000000a18067220 */ /* 0x000fe20000400000 */
[----:B------:R-:W-:Y:S01]  /*7370*/  FFMA R31, R26, R35, R7 ;  /* 0x000000231a1f7223 */ /* 0x000fe20000000007 */
[----:B------:R-:W-:Y:S01]  /*7380*/  LEA R0, R0, UR44, 0x2 ;  /* 0x0000002c00007c11 */ /* 0x000fe2000f8e10ff */
[----:B------:R-:W-:Y:S01]  /*7390*/  FMUL R11, R24, R11 ;  /* 0x0000000b180b7220 */ /* 0x000fe20000400000 */
[----:B------:R-:W-:Y:S01]  /*73a0*/  FFMA R4, R26, R36, R4 ;  /* 0x000000241a047223 */ /* 0x000fe20000000004 */
[----:B------:R-:W-:Y:S01]  /*73b0*/  FMUL R8, R24, R12 ;  /* 0x0000000c18087220 */ /* 0x000fe20000400000 */
[----:B------:R-:W-:Y:S01]  /*73c0*/  FFMA R5, R26, R37, R5 ;  /* 0x000000251a057223 */ /* 0x000fe20000000005 */
[----:B------:R1:W-:Y:S01]  /*73d0*/  STSM.16.M88.4 [R0+0x400], R28 ;  /* 0x0004001c00007844 */ /* 0x0003e20000000200 */
[----:B------:R-:W-:Y:S01]  /*73e0*/  FMUL R9, R24, R13 ;  /* 0x0000000d18097220 */ /* 0x000fe20000400000 */
[----:B------:R-:W-:Y:S01]  /*73f0*/  FFMA R6, R26, R38, R6 ;  /* 0x000000261a067223 */ /* 0x000fe20000000006 */
[----:B------:R-:W-:Y:S01]  /*7400*/  FMUL R10, R24, R14 ;  /* 0x0000000e180a7220 */ /* 0x000fe20000400000 */
[----:B------:R-:W-:Y:S01]  /*7410*/  FFMA R7, R26, R39, R11 ;  /* 0x000000271a077223 */ /* 0x000fe2000000000b */
[----:B------:R-:W-:Y:S01]  /*7420*/  IADD3 R2, PT, PT, R70, 0x400, R0 ;  /* 0x0000040046027810 */ /* 0x000fe20007ffe000 */
[----:B------:R-:W-:Y:S01]  /*7430*/  FMUL R15, R24, R15 ;  /* 0x0000000f180f7220 */ /* 0x000fe20000400000 */
[----:B------:R-:W-:Y:S01]  /*7440*/  FFMA R8, R26, R40, R8 ;  /* 0x000000281a087223 */ /* 0x000fe20000000008 */
[----:B------:R-:W-:Y:S01]  /*7450*/  FMUL R12, R24, R16 ;  /* 0x00000010180c7220 */ /* 0x000fe20000400000 */
[----:B------:R-:W-:Y:S01]  /*7460*/  FFMA R9, R26, R41, R9 ;  /* 0x000000291a097223 */ /* 0x000fe20000000009 */
[----:B------:R1:W-:Y:S01]  /*7470*/  STSM.16.M88.4 [R2], R4 ;  /* 0x0000000402007844 */ /* 0x0003e20000000200 */
[----:B------:R-:W-:Y:S01]  /*7480*/  FMUL R13, R24, R17 ;  /* 0x00000011180d7220 */ /* 0x000fe20000400000 */
[----:B------:R-:W-:Y:S01]  /*7490*/  FFMA R10, R26, R42, R10 ;  /* 0x0000002a1a0a7223 */ /* 0x000fe2000000000a */
[----:B------:R-:W-:Y:S01]  /*74a0*/  FMUL R14, R24, R18 ;  /* 0x00000012180e7220 */ /* 0x000fe20000400000 */
[----:B------:R-:W-:Y:S01]  /*74b0*/  FFMA R11, R26, R43, R15 ;  /* 0x0000002b1a0b7223 */ /* 0x000fe2000000000f */
[----:B------:R-:W-:Y:S01]  /*74c0*/  IADD3 R71, PT, PT, R71, 0x400, R0 ;  /* 0x0000040047477810 */ /* 0x000fe20007ffe000 */
[----:B------:R-:W-:Y:S01]  /*74d0*/  FMUL R19, R24, R19 ;  /* 0x0000001318137220 */ /* 0x000fe20000400000 */
[C---:B------:R-:W-:Y:S01]  /*74e0*/  FFMA R12, R26.reuse, R44, R12 ;  /* 0x0000002c1a0c7223 */ /* 0x040fe2000000000c */
[C---:B------:R-:W-:Y:S01]  /*74f0*/  FFMA R13, R26.reuse, R45, R13 ;  /* 0x0000002d1a0d7223 */ /* 0x040fe2000000000d */
[C---:B------:R-:W-:Y:S01]  /*7500*/  FFMA R14, R26.reuse, R46, R14 ;  /* 0x0000002e1a0e7223 */ /* 0x040fe2000000000e */
[----:B------:R1:W-:Y:S01]  /*7510*/  STSM.16.M88.4 [R71], R8 ;  /* 0x0000000847007844 */ /* 0x0003e20000000200 */
[----:B------:R-:W-:Y:S01]  /*7520*/  FFMA R15, R26, R47, R19 ;  /* 0x0000002f1a0f7223 */ /* 0x000fe20000000013 */
[----:B------:R-:W-:Y:S05]  /*7530*/  IADD3 R70, PT, PT, R70, R71, RZ ;  /* 0x0000004746467210 */ /* 0x000fea0007ffe0ff */
        /* <DEDUP_REMOVED lines=10> */
[----:B------:R-:W-:Y:S02]  /*75e0*/  ULEA UR5, UR45, UR44, 0xd ;  /* 0x0000002c2d057291 */ /* 0x000fe4000f8e68ff */
[----:B------:R-:W-:Y:S02]  /*75f0*/  UIADD3 UR9, UPT, UPT, UR49, 0x20, URZ ;  /* 0x0000002031097890 */ /* 0x000fe4000fffe0ff */
[----:B------:R-:W-:Y:S01]  /*7600*/  UIADD3 UR8, UPT, UPT, UR5, 0x400, URZ ;  /* 0x0000040005087890 */ /* 0x000fe2000fffe0ff */
[----:B------:R-:W-:Y:S01]  /*7610*/  UMOV UR10, UR50 ;  /* 0x00000032000a7c82 */ /* 0x000fe20008000000 */
[----:B------:R-:W-:Y:S01]  /*7620*/  UMOV UR11, UR36 ;  /* 0x00000024000b7c82 */ /* 0x000fe20008000000 */
[----:B--2---:R-:W-:Y:S04]  /*7630*/  UIADD3 UR4, UP0, UPT, UR6, 0x680, URZ ;  /* 0x0000068006047890 */ /* 0x004fe8000ff1e0ff */
[----:B------:R-:W-:Y:S09]  /*7640*/  UIADD3.X UR5, UPT, UPT, URZ, UR7, URZ, UP0, !UPT ;  /* 0x00000007ff057290 */ /* 0x000ff200087fe4ff */
[----:B------:R2:W-:Y:S02]  /*7650*/  UTMASTG.3D [UR8], [UR4] ;  /* 0x00000008040073b5 */ /* 0x0005e40008010000 */
[----:B--2---:R0:W-:Y:S02]  /*7660*/  UTMACMDFLUSH ;  /* 0x00000000000079b7 */ /* 0x0041e40000000000 */
.L_x_122:
[----:B------:R-:W-:Y:S05]  /*7670*/  BSYNC.RECONVERGENT B0 ;  /* 0x0000000000007941 */ /* 0x000fea0003800200 */
.L_x_121:
[----:B------:R-:W-:Y:S01]  /*7680*/  UIADD3 UR4, UPT, UPT, UR45, 0x1, URZ ;  /* 0x000000012d047890 */ /* 0x000fe2000fffe0ff */
[----:B------:R-:W-:Y:S03]  /*7690*/  BSSY.RECONVERGENT B0, `(.L_x_123) ;  /* 0x0000008000007945 */ /* 0x000fe60003800200 */
[----:B------:R-:W-:Y:S04]  /*76a0*/  UISETP.NE.AND UP0, UPT, UR4, 0x3, UPT ;  /* 0x000000030400788c */ /* 0x000fe8000bf05270 */
[----:B------:R-:W-:Y:S02]  /*76b0*/  UISETP.EQ.XOR UP1, UPT, UR47, 0x3, !UP0 ;  /* 0x000000032f00788c */ /* 0x000fe4000c722a70 */
[----:B------:R-:W-:Y:S02]  /*76c0*/  USEL UR46, UR4, URZ, UP0 ;  /* 0x000000ff042e7287 */ /* 0x000fe40008000000 */
[----:B------:R-:W-:Y:S04]  /*76d0*/  USEL UR5, URZ, 0x1, !UP1 ;  /* 0x00000001ff057887 */ /* 0x000fe8000c800000 */
[----:B------:R-:W-:Y:S01]  /*76e0*/  ULOP3.LUT UR55, UR55, UR5, URZ, 0x3c, !UPT ;  /* 0x0000000537377292 */ /* 0x000fe2000f8e3cff */
[----:B------:R-:W-:Y:S11]  /*76f0*/  @P0 BRA `(.L_x_124) ;  /* 0x0000000000040947 */ /* 0x000ff60003800000 */
[----:B------:R-:W-:Y:S04]  /*7700*/  DEPBAR.LE SB0, 0x1 ;  /* 0x000080400000791a */ /* 0x000fe80000000000 */
.L_x_124:
[----:B------:R-:W-:Y:S05]  /*7710*/  BSYNC.RECONVERGENT B0 ;  /* 0x0000000000007941 */ /* 0x000fea0003800200 */
.L_x_123:
[----:B------:R-:W-:Y:S01]  /*7720*/  BAR.SYNC.DEFER_BLOCKING 0x1, 0x80 ;  /* 0x0042000000007b1d */ /* 0x000fe20000010000 */
[----:B------:R-:W-:Y:S01]  /*7730*/  UISETP.NE.AND UP0, UPT, UR53, -0x2, UPT ;  /* 0xfffffffe3500788c */ /* 0x000fe2000bf05270 */
[----:B------:R-:W-:Y:S08]  /*7740*/  IADD3 R22, PT, PT, R22, 0x1, RZ ;  /* 0x0000000116167810 */ /* 0x000ff00007ffe0ff */
[----:B------:R-:W-:Y:S05]  /*7750*/  BRA.U !UP0, `(.L_x_125) ;  /* 0x0000000108287547 */ /* 0x000fea000b800000 */
[----:B------:R-:W-:Y:S01]  /*7760*/  ISETP.NE.AND P0, PT, R69, RZ, PT ;  /* 0x000000ff4500720c */ /* 0x000fe20003f05270 */
[----:B-1----:R-:W-:Y:S01]  /*7770*/  IMAD.U32 R2, RZ, RZ, UR52 ;  /* 0x00000034ff027e24 */ /* 0x002fe2000f8e00ff */
[----:B------:R-:W-:Y:S01]  /*7780*/  UIADD3 UR4, UPT, UPT, UR52, 0x1, URZ ;  /* 0x0000000134047890 */ /* 0x000fe2000fffe0ff */
[----:B------:R-:W-:Y:S03]  /*7790*/  IMAD.U32 R0, RZ, RZ, UR54 ;  /* 0x00000036ff007e24 */ /* 0x000fe6000f8e00ff */
[----:B------:R-:W-:Y:S04]  /*77a0*/  UISETP.NE.AND UP0, UPT, UR4, 0x3, UPT ;  /* 0x000000030400788c */ /* 0x000fe8000bf05270 */
[----:B------:R-:W-:Y:S03]  /*77b0*/  USEL UR52, UR4, URZ, UP0 ;  /* 0x000000ff04347287 */ /* 0x000fe60008000000 */
[----:B------:R-:W-:Y:S05]  /*77c0*/  @P0 LEA R2, R2, UR44, 0x3 ;  /* 0x0000002c02020c11 */ /* 0x000fea000f8e18ff */
[----:B------:R-:W-:Y:S05]  /*77d0*/  @P0 VIADD R2, R2, 0xd8 ;  /* 0x000000d802020836 */ /* 0x000fea0000000000 */
[----:B------:R-:W-:Y:S04]  /*77e0*/  @P0 PRMT R0, R0, 0x654, R2 ;  /* 0x0000065400000816 */ /* 0x000fe80000000002 */
[----:B------:R2:W-:Y:S03]  /*77f0*/  @P0 SYNCS.ARRIVE.TRANS64.RED.A1T0 RZ, [R0+URZ], RZ ;  /* 0x000000ff00ff09a7 */ /* 0x0005e600081004ff */
.L_x_125:
[----:B------:R-:W-:Y:S01]  /*7800*/  R2UR UR6, R68 ;  /* 0x00000000440672ca */ /* 0x000fe200000e0000 */
[----:B------:R-:W-:Y:S01]  /*7810*/  UIADD3 UR53, UPT, UPT, UR53, 0x2, URZ ;  /* 0x0000000235357890 */ /* 0x000fe2000fffe0ff */
[----:B------:R-:W-:Y:S02]  /*7820*/  R2UR UR5, R54 ;  /* 0x00000000360572ca */ /* 0x000fe400000e0000 */
[----:B------:R-:W-:Y:S02]  /*7830*/  R2UR UR4, R55 ;  /* 0x00000000370472ca */ /* 0x000fe400000e0000 */
[----:B------:R-:W-:Y:S02]  /*7840*/  R2UR UR36, R66 ;  /* 0x00000000422472ca */ /* 0x000fe400000e0000 */
[----:B------:R-:W-:Y:S02]  /*7850*/  ISETP.NE.AND P0, PT, R58, 0x2, PT ;  /* 0x000000023a00780c */ /* 0x000fe40003f05270 */
[----:B------:R-:W-:Y:S02]  /*7860*/  ISETP.NE.AND P1, PT, R22, 0x4, PT ;  /* 0x000000041600780c */ /* 0x000fe40003f25270 */
[----:B-1----:R-:W-:Y:S01]  /*7870*/  SEL R2, RZ, 0x1, P0 ;  /* 0x00000001ff027807 */ /* 0x002fe20000000000 */
[----:B------:R-:W-:Y:S01]  /*7880*/  UISETP.NE.AND UP0, UPT, UR6, URZ, UPT ;  /* 0x000000ff0600728c */ /* 0x000fe2000bf05270 */
[----:B--2---:R-:W-:Y:S01]  /*7890*/  SEL R0, RZ, 0x1, P1 ;  /* 0x00000001ff007807 */ /* 0x004fe20000800000 */
[----:B------:R-:W-:Y:S01]  /*78a0*/  UIADD3 UR30, UPT, UPT, UR37, UR5, URZ ;  /* 0x00000005251e7290 */ /* 0x000fe2000fffe0ff */
[----:B------:R-:W-:Y:S01]  /*78b0*/  LOP3.LUT R59, R59, R2, RZ, 0x3c, !PT ;  /* 0x000000023b3b7212 */ /* 0x000fe200078e3cff */
[----:B------:R-:W-:Y:S01]  /*78c0*/  UIADD3 UR26, UPT, UPT, UR38, UR4, URZ ;  /* 0x00000004261a7290 */ /* 0x000fe2000fffe0ff */
[----:B------:R-:W-:Y:S02]  /*78d0*/  LOP3.LUT R60, R60, R0, RZ, 0x3c, !PT ;  /* 0x000000003c3c7212 */ /* 0x000fe400078e3cff */
[----:B------:R-:W-:Y:S02]  /*78e0*/  SEL R58, R58, RZ, P0 ;  /* 0x000000ff3a3a7207 */ /* 0x000fe40000000000 */
[----:B------:R-:W-:Y:S01]  /*78f0*/  SEL R22, R22, RZ, P1 ;  /* 0x000000ff16167207 */ /* 0x000fe20000800000 */
[----:B------:R-:W-:Y:S06]  /*7900*/  BRA.U UP0, `(.L_x_126) ;  /* 0xffffffdd00a87547 */ /* 0x000fec000b83ffff */
[----:B------:R-:W-:-:S13]  /*7910*/  R2UR UR4, R56 ;  /* 0x00000000380472ca */ /* 0x000fda00000e0000 */
[----:B------:R-:W-:-:S09]  /*7920*/  UISETP.NE.AND UP0, UPT, UR4, URZ, UPT ;  /* 0x000000ff0400728c */ /* 0x000fd2000bf05270 */
[----:B------:R-:W-:Y:S05]  /*7930*/  BRA.U !UP0, `(.L_x_127) ;  /* 0x0000000108487547 */ /* 0x000fea000b800000 */
[----:B------:R-:W1:Y:S02]  /*7940*/  LDCU.64 UR4, c[0x0][0x890] ;  /* 0x00011200ff0477ac */ /* 0x000e640008000a00 */
[----:B-1----:R-:W-:-:S04]  /*7950*/  UISETP.NE.U32.AND UP0, UPT, UR4, URZ, UPT ;  /* 0x000000ff0400728c */ /* 0x002fc8000bf05070 */
[----:B------:R-:W-:-:S09]  /*7960*/  UISETP.NE.AND.EX UP0, UPT, UR5, URZ, UPT, UP0 ;  /* 0x000000ff0500728c */ /* 0x000fd2000bf05300 */
[----:B------:R-:W-:Y:S05]  /*7970*/  BRA.U UP0, `(.L_x_128) ;  /* 0x00000001000c7547 */ /* 0x000fea000b800000 */
[----:B------:R-:W-:-:S13]  /*7980*/  FSETP.NEU.AND P0, PT, R26, RZ, PT ;  /* 0x000000ff1a00720b */ /* 0x000fda0003f0d000 */
[----:B------:R-:W-:Y:S05]  /*7990*/  @!P0 EXIT ;  /* 0x000000000000894d */ /* 0x000fea0003800000 */
[----:B------:R-:W-:Y:S05]  /*79a0*/  BRA `(.L_x_127) ;  /* 0x00000000002c7947 */ /* 0x000fea0003800000 */
.L_x_128:
[----:B------:R-:W-:Y:S01]  /*79b0*/  ISETP.NE.AND P0, PT, R57, RZ, PT ;  /* 0x000000ff3900720c */ /* 0x000fe20003f05270 */
[----:B------:R-:W-:-:S12]  /*79c0*/  BSSY.RECONVERGENT B0, `(.L_x_127) ;  /* 0x0000009000007945 */ /* 0x000fd80003800200 */
[----:B------:R-:W-:Y:S05]  /*79d0*/  @P0 BRA `(.L_x_129) ;  /* 0x0000000000140947 */ /* 0x000fea0003800000 */
[----:B------:R-:W1:Y:S02]  /*79e0*/  LDCU.64 UR4, c[0x0][0x888] ;  /* 0x00011100ff0477ac */ /* 0x000e640008000a00 */
[----:B-1----:R-:W-:-:S04]  /*79f0*/  ISETP.NE.U32.AND P0, PT, RZ, UR4, PT ;  /* 0x00000004ff007c0c */ /* 0x002fc8000bf05070 */
[----:B------:R-:W-:-:S13]  /*7a00*/  ISETP.NE.AND.EX P0, PT, RZ, UR5, PT, P0 ;  /* 0x00000005ff007c0c */ /* 0x000fda000bf05300 */
[----:B------:R-:W-:Y:S05]  /*7a10*/  @!P0 EXIT ;  /* 0x000000000000894d */ /* 0x000fea0003800000 */
[----:B------:R-:W-:Y:S05]  /*7a20*/  BRA `(.L_x_130) ;  /* 0x0000000000087947 */ /* 0x000fea0003800000 */
.L_x_129:
[----:B------:R-:W-:-:S13]  /*7a30*/  FSETP.NEU.AND P0, PT, R26, RZ, PT ;  /* 0x000000ff1a00720b */ /* 0x000fda0003f0d000 */
[----:B------:R-:W-:Y:S05]  /*7a40*/  @!P0 EXIT ;  /* 0x000000000000894d */ /* 0x000fea0003800000 */
.L_x_130:
[----:B------:R-:W-:Y:S05]  /*7a50*/  BSYNC.RECONVERGENT B0 ;  /* 0x0000000000007941 */ /* 0x000fea0003800200 */
.L_x_127:
[----:B------:R-:W-:Y:S01]  /*7a60*/  ULEA UR4, UR52, UR44, 0x3 ;  /* 0x0000002c34047291 */ /* 0x000fe2000f8e18ff */
[----:B------:R-:W-:-:S04]  /*7a70*/  DEPBAR.LE SB0, 0x0 ;  /* 0x000080000000791a */ /* 0x000fc80000000000 */
[----:B------:R-:W-:-:S04]  /*7a80*/  UIADD3 UR4, UPT, UPT, UR4, 0xd8, URZ ;  /* 0x000000d804047890 */ /* 0x000fc8000fffe0ff */
[----:B------:R-:W-:-:S09]  /*7a90*/  UPRMT UR4, UR54, 0x654, UR4 ;  /* 0x0000065436047896 */ /* 0x000fd20008000004 */
[----:B------:R-:W-:Y:S01]  /*7aa0*/  SYNCS.ARRIVE.TRANS64.RED.A1T0 RZ, [UR4], RZ ;  /* 0x000000ffffff79a7 */ /* 0x000fe20008100404 */
[----:B------:R-:W-:Y:S05]  /*7ab0*/  EXIT ;  /* 0x000000000000794d */ /* 0x000fea0003800000 */
.L_x_25:
[----:B---3--:R3:W4:Y:S02]  /*7ac0*/  SYNCS.PHASECHK.TRANS64.TRYWAIT P0, [R0+URZ+0x170], R2 ;  /* 0x00017002000075a7 */ /* 0x00872400080011ff */
[----:B----4-:R-:W-:Y:S05]  /*7ad0*/  @!P0 NANOSLEEP.SYNCS 0x989680 ;  /* 0x009896800000895d */ /* 0x010fea0003900000 */
[----:B------:R-:W4:Y:S02]  /*7ae0*/  @!P0 SYNCS.PHASECHK.TRANS64 P0, [R0+URZ+0x170], R2 ;  /* 0x00017002000085a7 */ /* 0x000f2400080010ff */
[----:B----4-:R-:W-:Y:S05]  /*7af0*/  @!P0 BRA `(.L_x_25) ;  /* 0xfffffffc00f08947 */ /* 0x010fea000383ffff */
[----:B------:R-:W-:Y:S05]  /*7b00*/  BRA `(.L_x_131) ;  /* 0xffffff9c00c07947 */ /* 0x000fea000383ffff */
.L_x_28:
[----:B--2---:R-:W-:-:S07]  /*7b10*/  MOV R0, UR33 ;  /* 0x0000002100007c02 */ /* 0x004fce0008000f00 */
.L_x_132:
[----:B--2---:R2:W3:Y:S02]  /*7b20*/  SYNCS.PHASECHK.TRANS64.TRYWAIT P0, [R0+URZ+0x60], R3 ;  /* 0x00006003000075a7 */ /* 0x0044e400080011ff */
[----:B---3--:R-:W-:Y:S05]  /*7b30*/  @!P0 NANOSLEEP.SYNCS 0x989680 ;  /* 0x009896800000895d */ /* 0x008fea0003900000 */
[----:B------:R-:W3:Y:S02]  /*7b40*/  @!P0 SYNCS.PHASECHK.TRANS64 P0, [R0+URZ+0x60], R3 ;  /* 0x00006003000085a7 */ /* 0x000ee400080010ff */
[----:B---3--:R-:W-:Y:S05]  /*7b50*/  @!P0 BRA `(.L_x_132) ;  /* 0xfffffffc00f08947 */ /* 0x008fea000383ffff */
[----:B------:R-:W-:Y:S05]  /*7b60*/  BRA `(.L_x_27) ;  /* 0xffffffa000087947 */ /* 0x000fea000383ffff */
.L_x_35:
[----:B-1----:R-:W-:-:S07]  /*7b70*/  MOV R0, UR17 ;  /* 0x0000001100007c02 */ /* 0x002fce0008000f00 */
.L_x_133:
[----:B-1----:R1:W2:Y:S02]  /*7b80*/  SYNCS.PHASECHK.TRANS64.TRYWAIT P0, [R0+URZ+0x60], R3 ;  /* 0x00006003000075a7 */ /* 0x0022a400080011ff */
[----:B--2---:R-:W-:Y:S05]  /*7b90*/  @!P0 NANOSLEEP.SYNCS 0x989680 ;  /* 0x009896800000895d */ /* 0x004fea0003900000 */
[----:B------:R-:W2:Y:S02]  /*7ba0*/  @!P0 SYNCS.PHASECHK.TRANS64 P0, [R0+URZ+0x60], R3 ;  /* 0x00006003000085a7 */ /* 0x000ea400080010ff */
[----:B--2---:R-:W-:Y:S05]  /*7bb0*/  @!P0 BRA `(.L_x_133) ;  /* 0xfffffffc00f08947 */ /* 0x004fea000383ffff */
[----:B------:R-:W-:Y:S05]  /*7bc0*/  BRA `(.L_x_34) ;  /* 0xffffffa000c87947 */ /* 0x000fea000383ffff */
.L_x_40:
[----:B-1----:R1:W2:Y:S02]  /*7bd0*/  SYNCS.PHASECHK.TRANS64.TRYWAIT P0, [R3+URZ+0x100], R0 ;  /* 0x00010000030075a7 */ /* 0x0022a400080011ff */
[----:B--2---:R-:W-:Y:S05]  /*7be0*/  @!P0 NANOSLEEP.SYNCS 0x989680 ;  /* 0x009896800000895d */ /* 0x004fea0003900000 */
[----:B------:R-:W2:Y:S02]  /*7bf0*/  @!P0 SYNCS.PHASECHK.TRANS64 P0, [R3+URZ+0x100], R0 ;  /* 0x00010000030085a7 */ /* 0x000ea400080010ff */
[----:B--2---:R-:W-:Y:S05]  /*7c00*/  @!P0 BRA `(.L_x_40) ;  /* 0xfffffffc00f08947 */ /* 0x004fea000383ffff */
[----:B------:R-:W-:Y:S05]  /*7c10*/  BRA `(.L_x_134) ;  /* 0xffffffa400707947 */ /* 0x000fea000383ffff */
.L_x_44:
[----:B------:R-:W-:-:S07]  /*7c20*/  MOV R0, UR4 ;  /* 0x0000000400007c02 */ /* 0x000fce0008000f00 */
.L_x_135:
[----:B-1----:R1:W2:Y:S02]  /*7c30*/  SYNCS.PHASECHK.TRANS64.TRYWAIT P0, [R0+URZ], R2 ;  /* 0x00000002000075a7 */ /* 0x0022a400080011ff */
[----:B--2---:R-:W-:Y:S05]  /*7c40*/  @!P0 NANOSLEEP.SYNCS 0x989680 ;  /* 0x009896800000895d */ /* 0x004fea0003900000 */
[----:B------:R-:W2:Y:S02]  /*7c50*/  @!P0 SYNCS.PHASECHK.TRANS64 P0, [R0+URZ], R2 ;  /* 0x00000002000085a7 */ /* 0x000ea400080010ff */
[----:B--2---:R-:W-:Y:S05]  /*7c60*/  @!P0 BRA `(.L_x_135) ;  /* 0xfffffffc00f08947 */ /* 0x004fea000383ffff */
[----:B------:R-:W-:Y:S05]  /*7c70*/  BRA `(.L_x_136) ;  /* 0xffffffac001c7947 */ /* 0x000fea000383ffff */
.L_x_45:
[----:B------:R-:W-:-:S07]  /*7c80*/  MOV R0, UR5 ;  /* 0x0000000500007c02 */ /* 0x000fce0008000f00 */
.L_x_137:
[----:B-1----:R1:W2:Y:S02]  /*7c90*/  SYNCS.PHASECHK.TRANS64.TRYWAIT P0, [R0+URZ], R3 ;  /* 0x00000003000075a7 */ /* 0x0022a400080011ff */
[----:B--2---:R-:W-:Y:S05]  /*7ca0*/  @!P0 NANOSLEEP.SYNCS 0x989680 ;  /* 0x009896800000895d */ /* 0x004fea0003900000 */
[----:B------:R-:W2:Y:S02]  /*7cb0*/  @!P0 SYNCS.PHASECHK.TRANS64 P0, [R0+URZ], R3 ;  /* 0x00000003000085a7 */ /* 0x000ea400080010ff */
[----:B--2---:R-:W-:Y:S05]  /*7cc0*/  @!P0 BRA `(.L_x_137) ;  /* 0xfffffffc00f08947 */ /* 0x004fea000383ffff */
[----:B------:R-:W-:Y:S05]  /*7cd0*/  BRA `(.L_x_138) ;  /* 0xffffffac00287947 */ /* 0x000fea000383ffff */
.L_x_46:
[----:B------:R-:W-:-:S07]  /*7ce0*/  MOV R0, UR5 ;  /* 0x0000000500007c02 */ /* 0x000fce0008000f00 */
.L_x_139:
[----:B-1----:R1:W2:Y:S02]  /*7cf0*/  SYNCS.PHASECHK.TRANS64.TRYWAIT P0, [R0+URZ], R3 ;  /* 0x00000003000075a7 */ /* 0x0022a400080011ff */
[----:B--2---:R-:W-:Y:S05]  /*7d00*/  @!P0 NANOSLEEP.SYNCS 0x989680 ;  /* 0x009896800000895d */ /* 0x004fea0003900000 */
[----:B------:R-:W2:Y:S02]  /*7d10*/  @!P0 SYNCS.PHASECHK.TRANS64 P0, [R0+URZ], R3 ;  /* 0x00000003000085a7 */ /* 0x000ea400080010ff */
[----:B--2---:R-:W-:Y:S05]  /*7d20*/  @!P0 BRA `(.L_x_139) ;  /* 0xfffffffc00f08947 */ /* 0x004fea000383ffff */
[----:B------:R-:W-:Y:S05]  /*7d30*/  BRA `(.L_x_140) ;  /* 0xffffffac00347947 */ /* 0x000fea000383ffff */
.L_x_47:
[----:B------:R-:W-:-:S07]  /*7d40*/  MOV R0, UR5 ;  /* 0x0000000500007c02 */ /* 0x000fce0008000f00 */
.L_x_141:
[----:B-1----:R1:W2:Y:S02]  /*7d50*/  SYNCS.PHASECHK.TRANS64.TRYWAIT P0, [R0+URZ], R3 ;  /* 0x00000003000075a7 */ /* 0x0022a400080011ff */
[----:B--2---:R-:W-:Y:S05]  /*7d60*/  @!P0 NANOSLEEP.SYNCS 0x989680 ;  /* 0x009896800000895d */ /* 0x004fea0003900000 */
[----:B------:R-:W2:Y:S02]  /*7d70*/  @!P0 SYNCS.PHASECHK.TRANS64 P0, [R0+URZ], R3 ;  /* 0x00000003000085a7 */ /* 0x000ea400080010ff */
[----:B--2---:R-:W-:Y:S05]  /*7d80*/  @!P0 BRA `(.L_x_141) ;  /* 0xfffffffc00f08947 */ /* 0x004fea000383ffff */
[----:B------:R-:W-:Y:S05]  /*7d90*/  BRA `(.L_x_142) ;  /* 0xffffffac00407947 */ /* 0x000fea000383ffff */
.L_x_48:
[----:B------:R-:W-:-:S07]  /*7da0*/  MOV R0, UR5 ;  /* 0x0000000500007c02 */ /* 0x000fce0008000f00 */
.L_x_143:
[----:B-1----:R1:W2:Y:S02]  /*7db0*/  SYNCS.PHASECHK.TRANS64.TRYWAIT P0, [R0+URZ], R3 ;  /* 0x00000003000075a7 */ /* 0x0022a400080011ff */
[----:B--2---:R-:W-:Y:S05]  /*7dc0*/  @!P0 NANOSLEEP.SYNCS 0x989680 ;  /* 0x009896800000895d */ /* 0x004fea0003900000 */
[----:B------:R-:W2:Y:S02]  /*7dd0*/  @!P0 SYNCS.PHASECHK.TRANS64 P0, [R0+URZ], R3 ;  /* 0x00000003000085a7 */ /* 0x000ea400080010ff */
[----:B--2---:R-:W-:Y:S05]  /*7de0*/  @!P0 BRA `(.L_x_143) ;  /* 0xfffffffc00f08947 */ /* 0x004fea000383ffff */
[----:B------:R-:W-:Y:S05]  /*7df0*/  BRA `(.L_x_144) ;  /* 0xffffffac004c7947 */ /* 0x000fea000383ffff */
.L_x_49:
[----:B------:R-:W-:-:S07]  /*7e00*/  MOV R0, UR5 ;  /* 0x0000000500007c02 */ /* 0x000fce0008000f00 */
.L_x_145:
[----:B-1----:R1:W2:Y:S02]  /*7e10*/  SYNCS.PHASECHK.TRANS64.TRYWAIT P0, [R0+URZ], R3 ;  /* 0x00000003000075a7 */ /* 0x0022a400080011ff */
[----:B--2---:R-:W-:Y:S05]  /*7e20*/  @!P0 NANOSLEEP.SYNCS 0x989680 ;  /* 0x009896800000895d */ /* 0x004fea0003900000 */
[----:B------:R-:W2:Y:S02]  /*7e30*/  @!P0 SYNCS.PHASECHK.TRANS64 P0, [R0+URZ], R3 ;  /* 0x00000003000085a7 */ /* 0x000ea400080010ff */
[----:B--2---:R-:W-:Y:S05]  /*7e40*/  @!P0 BRA `(.L_x_145) ;  /* 0xfffffffc00f08947 */ /* 0x004fea000383ffff */
[----:B------:R-:W-:Y:S05]  /*7e50*/  BRA `(.L_x_146) ;  /* 0xffffffac00587947 */ /* 0x000fea000383ffff */
.L_x_50:
[----:B------:R-:W-:-:S07]  /*7e60*/  MOV R0, UR5 ;  /* 0x0000000500007c02 */ /* 0x000fce0008000f00 */
.L_x_147:
[----:B-1----:R1:W2:Y:S02]  /*7e70*/  SYNCS.PHASECHK.TRANS64.TRYWAIT P0, [R0+URZ], R3 ;  /* 0x00000003000075a7 */ /* 0x0022a400080011ff */
[----:B--2---:R-:W-:Y:S05]  /*7e80*/  @!P0 NANOSLEEP.SYNCS 0x989680 ;  /* 0x009896800000895d */ /* 0x004fea0003900000 */
[----:B------:R-:W2:Y:S02]  /*7e90*/  @!P0 SYNCS.PHASECHK.TRANS64 P0, [R0+URZ], R3 ;  /* 0x00000003000085a7 */ /* 0x000ea400080010ff */
[----:B--2---:R-:W-:Y:S05]  /*7ea0*/  @!P0 BRA `(.L_x_147) ;  /* 0xfffffffc00f08947 */ /* 0x004fea000383ffff */
[----:B------:R-:W-:Y:S05]  /*7eb0*/  BRA `(.L_x_148) ;  /* 0xffffffac00647947 */ /* 0x000fea000383ffff */
.L_x_51:
[----:B------:R-:W-:-:S07]  /*7ec0*/  MOV R0, UR5 ;  /* 0x0000000500007c02 */ /* 0x000fce0008000f00 */
.L_x_149:
[----:B-1----:R1:W2:Y:S02]  /*7ed0*/  SYNCS.PHASECHK.TRANS64.TRYWAIT P0, [R0+URZ], R3 ;  /* 0x00000003000075a7 */ /* 0x0022a400080011ff */
[----:B--2---:R-:W-:Y:S05]  /*7ee0*/  @!P0 NANOSLEEP.SYNCS 0x989680 ;  /* 0x009896800000895d */ /* 0x004fea0003900000 */
[----:B------:R-:W2:Y:S02]  /*7ef0*/  @!P0 SYNCS.PHASECHK.TRANS64 P0, [R0+URZ], R3 ;  /* 0x00000003000085a7 */ /* 0x000ea400080010ff */
[----:B--2---:R-:W-:Y:S05]  /*7f00*/  @!P0 BRA `(.L_x_149) ;  /* 0xfffffffc00f08947 */ /* 0x004fea000383ffff */
[----:B------:R-:W-:Y:S05]  /*7f10*/  BRA `(.L_x_150) ;  /* 0xffffffac00707947 */ /* 0x000fea000383ffff */
.L_x_52:
[----:B------:R-:W-:-:S07]  /*7f20*/  MOV R0, UR5 ;  /* 0x0000000500007c02 */ /* 0x000fce0008000f00 */
.L_x_151:
[----:B-1----:R1:W2:Y:S02]  /*7f30*/  SYNCS.PHASECHK.TRANS64.TRYWAIT P0, [R0+URZ], R3 ;  /* 0x00000003000075a7 */ /* 0x0022a400080011ff */
[----:B--2---:R-:W-:Y:S05]  /*7f40*/  @!P0 NANOSLEEP.SYNCS 0x989680 ;  /* 0x009896800000895d */ /* 0x004fea0003900000 */
[----:B------:R-:W2:Y:S02]  /*7f50*/  @!P0 SYNCS.PHASECHK.TRANS64 P0, [R0+URZ], R3 ;  /* 0x00000003000085a7 */ /* 0x000ea400080010ff */
[----:B--2---:R-:W-:Y:S05]  /*7f60*/  @!P0 BRA `(.L_x_151) ;  /* 0xfffffffc00f08947 */ /* 0x004fea000383ffff */
[----:B------:R-:W-:Y:S05]  /*7f70*/  BRA `(.L_x_152) ;  /* 0xffffffac007c7947 */ /* 0x000fea000383ffff */
.L_x_53:
[----:B------:R-:W-:-:S07]  /*7f80*/  MOV R0, UR5 ;  /* 0x0000000500007c02 */ /* 0x000fce0008000f00 */
.L_x_153:
[----:B-1----:R1:W2:Y:S02]  /*7f90*/  SYNCS.PHASECHK.TRANS64.TRYWAIT P0, [R0+URZ], R3 ;  /* 0x00000003000075a7 */ /* 0x0022a400080011ff */
[----:B--2---:R-:W-:Y:S05]  /*7fa0*/  @!P0 NANOSLEEP.SYNCS 0x989680 ;  /* 0x009896800000895d */ /* 0x004fea0003900000 */
[----:B------:R-:W2:Y:S02]  /*7fb0*/  @!P0 SYNCS.PHASECHK.TRANS64 P0, [R0+URZ], R3 ;  /* 0x00000003000085a7 */ /* 0x000ea400080010ff */
[----:B--2---:R-:W-:Y:S05]  /*7fc0*/  @!P0 BRA `(.L_x_153) ;  /* 0xfffffffc00f08947 */ /* 0x004fea000383ffff */
[----:B------:R-:W-:Y:S05]  /*7fd0*/  BRA `(.L_x_154) ;  /* 0xffffffac00887947 */ /* 0x000fea000383ffff */
.L_x_54:
[----:B------:R-:W-:-:S07]  /*7fe0*/  MOV R0, UR5 ;  /* 0x0000000500007c02 */ /* 0x000fce0008000f00 */
.L_x_155:
[----:B-1----:R1:W2:Y:S02]  /*7ff0*/  SYNCS.PHASECHK.TRANS64.TRYWAIT P0, [R0+URZ], R3 ;  /* 0x00000003000075a7 */ /* 0x0022a400080011ff */
[----:B--2---:R-:W-:Y:S05]  /*8000*/  @!P0 NANOSLEEP.SYNCS 0x989680 ;  /* 0x009896800000895d */ /* 0x004fea0003900000 */
[----:B------:R-:W2:Y:S02]  /*8010*/  @!P0 SYNCS.PHASECHK.TRANS64 P0, [R0+URZ], R3 ;  /* 0x00000003000085a7 */ /* 0x000ea400080010ff */
[----:B--2---:R-:W-:Y:S05]  /*8020*/  @!P0 BRA `(.L_x_155) ;  /* 0xfffffffc00f08947 */ /* 0x004fea000383ffff */
[----:B------:R-:W-:Y:S05]  /*8030*/  BRA `(.L_x_156) ;  /* 0xffffffac00947947 */ /* 0x000fea000383ffff */
.L_x_57:
[----:B--2---:R2:W3:Y:S02]  /*8040*/  SYNCS.PHASECHK.TRANS64.TRYWAIT P0, [R2+URZ+0x160], R4 ;  /* 0x00016004020075a7 */ /* 0x0044e400080011ff */
[----:B---3--:R-:W-:Y:S05]  /*8050*/  @!P0 NANOSLEEP.SYNCS 0x989680 ;  /* 0x009896800000895d */ /* 0x008fea0003900000 */
[----:B------:R-:W3:Y:S02]  /*8060*/  @!P0 SYNCS.PHASECHK.TRANS64 P0, [R2+URZ+0x160], R4 ;  /* 0x00016004020085a7 */ /* 0x000ee400080010ff */
[----:B---3--:R-:W-:Y:S05]  /*8070*/  @!P0 BRA `(.L_x_57) ;  /* 0xfffffffc00f08947 */ /* 0x008fea000383ffff */
[----:B------:R-:W-:Y:S05]  /*8080*/  BRA `(.L_x_157) ;  /* 0xffffffac00f07947 */ /* 0x000fea000383ffff */
.L_x_58:
[----:B------:R-:W-:-:S07]  /*8090*/  MOV R2, UR4 ;  /* 0x0000000400027c02 */ /* 0x000fce0008000f00 */
.L_x_158:
[----:B--2---:R2:W3:Y:S02]  /*80a0*/  SYNCS.PHASECHK.TRANS64.TRYWAIT P0, [R2+URZ+0x110], R5 ;  /* 0x00011005020075a7 */ /* 0x0044e400080011ff */
[----:B---3--:R-:W-:Y:S05]  /*80b0*/  @!P0 NANOSLEEP.SYNCS 0x989680 ;  /* 0x009896800000895d */ /* 0x008fea0003900000 */
[----:B------:R-:W3:Y:S02]  /*80c0*/  @!P0 SYNCS.PHASECHK.TRANS64 P0, [R2+URZ+0x110], R5 ;  /* 0x00011005020085a7 */ /* 0x000ee400080010ff */
[----:B---3--:R-:W-:Y:S05]  /*80d0*/  @!P0 BRA `(.L_x_158) ;  /* 0xfffffffc00f08947 */ /* 0x008fea000383ffff */
[----:B------:R-:W-:Y:S05]  /*80e0*/  BRA `(.L_x_159) ;  /* 0xffffffb000007947 */ /* 0x000fea000383ffff */
.L_x_59:
[----:B--2---:R2:W3:Y:S02]  /*80f0*/  SYNCS.PHASECHK.TRANS64.TRYWAIT P1, [R2+URZ+0x100], R4 ;  /* 0x00010004020075a7 */ /* 0x0044e400080211ff */
[----:B---3--:R-:W-:Y:S05]  /*8100*/  @!P1 NANOSLEEP.SYNCS 0x989680 ;  /* 0x009896800000995d */ /* 0x008fea0003900000 */
[----:B------:R-:W3:Y:S02]  /*8110*/  @!P1 SYNCS.PHASECHK.TRANS64 P1, [R2+URZ+0x100], R4 ;  /* 0x00010004020095a7 */ /* 0x000ee400080210ff */
[----:B---3--:R-:W-:Y:S05]  /*8120*/  @!P1 BRA `(.L_x_59) ;  /* 0xfffffffc00f09947 */ /* 0x008fea000383ffff */
[----:B------:R-:W-:Y:S05]  /*8130*/  BRA `(.L_x_160) ;  /* 0xffffffb000307947 */ /* 0x000fea000383ffff */
.L_x_62:
[----:B------:R-:W-:-:S07]  /*8140*/  MOV R0, UR4 ;  /* 0x0000000400007c02 */ /* 0x000fce0008000f00 */
.L_x_161:
[----:B--2---:R2:W3:Y:S02]  /*8150*/  SYNCS.PHASECHK.TRANS64.TRYWAIT P0, [R0+URZ+0x110], R2 ;  /* 0x00011002000075a7 */ /* 0x0044e400080011ff */
[----:B---3--:R-:W-:Y:S05]  /*8160*/  @!P0 NANOSLEEP.SYNCS 0x989680 ;  /* 0x009896800000895d */ /* 0x008fea0003900000 */
[----:B------:R-:W3:Y:S02]  /*8170*/  @!P0 SYNCS.PHASECHK.TRANS64 P0, [R0+URZ+0x110], R2 ;  /* 0x00011002000085a7 */ /* 0x000ee400080010ff */
[----:B---3--:R-:W-:Y:S05]  /*8180*/  @!P0 BRA `(.L_x_161) ;  /* 0xfffffffc00f08947 */ /* 0x008fea000383ffff */
[----:B------:R-:W-:Y:S05]  /*8190*/  BRA `(.L_x_61) ;  /* 0xffffffb000847947 */ /* 0x000fea000383ffff */
.L_x_69:
[----:B-1----:R1:W2:Y:S02]  /*81a0*/  SYNCS.PHASECHK.TRANS64.TRYWAIT P1, [R0+URZ+0x100], R2 ;  /* 0x00010002000075a7 */ /* 0x0022a400080211ff */
[----:B--2---:R-:W-:Y:S05]  /*81b0*/  @!P1 NANOSLEEP.SYNCS 0x989680 ;  /* 0x009896800000995d */ /* 0x004fea0003900000 */
[----:B------:R-:W2:Y:S02]  /*81c0*/  @!P1 SYNCS.PHASECHK.TRANS64 P1, [R0+URZ+0x100], R2 ;  /* 0x00010002000095a7 */ /* 0x000ea400080210ff */
[----:B--2---:R-:W-:Y:S05]  /*81d0*/  @!P1 BRA `(.L_x_69) ;  /* 0xfffffffc00f09947 */ /* 0x004fea000383ffff */
[----:B------:R-:W-:Y:S05]  /*81e0*/  BRA `(.L_x_162) ;  /* 0xffffffb400f87947 */ /* 0x000fea000383ffff */
.L_x_70:
[----:B------:R-:W-:-:S07]  /*81f0*/  MOV R2, UR31 ;  /* 0x0000001f00027c02 */ /* 0x000fce0008000f00 */
.L_x_163:
[----:B-1----:R1:W2:Y:S02]  /*8200*/  SYNCS.PHASECHK.TRANS64.TRYWAIT P0, [R2+URZ+0x140], R0 ;  /* 0x00014000020075a7 */ /* 0x0022a400080011ff */
[----:B--2---:R-:W-:Y:S05]  /*8210*/  @!P0 NANOSLEEP.SYNCS 0x989680 ;  /* 0x009896800000895d */ /* 0x004fea0003900000 */
[----:B------:R-:W2:Y:S02]  /*8220*/  @!P0 SYNCS.PHASECHK.TRANS64 P0, [R2+URZ+0x140], R0 ;  /* 0x00014000020085a7 */ /* 0x000ea400080010ff */
[----:B--2---:R-:W-:Y:S05]  /*8230*/  @!P0 BRA `(.L_x_163) ;  /* 0xfffffffc00f08947 */ /* 0x004fea000383ffff */
[----:B------:R-:W-:Y:S05]  /*8240*/  BRA `(.L_x_164) ;  /* 0xffffffb800487947 */ /* 0x000fea000383ffff */
.L_x_73:
[----:B------:R-:W-:Y:S07]  /*8250*/  MOV R0, UR5 ;  /* 0x0000000500007c02 */ /* 0x000fee0008000f00 */
.L_x_165:
[----:B-1----:R1:W2:Y:S02]  /*8260*/  SYNCS.PHASECHK.TRANS64.TRYWAIT P0, [R0+URZ], R2 ;  /* 0x00000002000075a7 */ /* 0x0022a400080011ff */
[----:B--2---:R-:W-:Y:S05]  /*8270*/  @!P0 NANOSLEEP.SYNCS 0x989680 ;  /* 0x009896800000895d */ /* 0x004fea0003900000 */
[----:B------:R-:W2:Y:S02]  /*8280*/  @!P0 SYNCS.PHASECHK.TRANS64 P0, [R0+URZ], R2 ;  /* 0x00000002000085a7 */ /* 0x000ea400080010ff */
[----:B--2---:R-:W-:Y:S05]  /*8290*/  @!P0 BRA `(.L_x_165) ;  /* 0xfffffffc00f08947 */ /* 0x004fea000383ffff */
[----:B------:R-:W-:Y:S05]  /*82a0*/  BRA `(.L_x_72) ;  /* 0xffffffb800647947 */ /* 0x000fea000383ffff */
.L_x_76:
[----:B------:R-:W-:-:S07]  /*82b0*/  MOV R0, UR4 ;  /* 0x0000000400007c02 */ /* 0x000fce0008000f00 */
.L_x_166:
[----:B--2---:R2:W4:Y:S02]  /*82c0*/  SYNCS.PHASECHK.TRANS64.TRYWAIT P0, [R0+URZ], R2 ;  /* 0x00000002000075a7 */ /* 0x00452400080011ff */
[----:B----4-:R-:W-:Y:S05]  /*82d0*/  @!P0 NANOSLEEP.SYNCS 0x989680 ;  /* 0x009896800000895d */ /* 0x010fea0003900000 */
[----:B------:R-:W4:Y:S02]  /*82e0*/  @!P0 SYNCS.PHASECHK.TRANS64 P0, [R0+URZ], R2 ;  /* 0x00000002000085a7 */ /* 0x000f2400080010ff */
[----:B----4-:R-:W-:Y:S05]  /*82f0*/  @!P0 BRA `(.L_x_166) ;  /* 0xfffffffc00f08947 */ /* 0x010fea000383ffff */
[----:B------:R-:W-:Y:S05]  /*8300*/  BRA `(.L_x_167) ;  /* 0xffffffbc00407947 */ /* 0x000fea000383ffff */
.L_x_77:
[----:B------:R-:W-:-:S07]  /*8310*/  MOV R0, UR5 ;  /* 0x0000000500007c02 */ /* 0x000fce0008000f00 */
.L_x_168:
[----:B-1----:R1:W2:Y:S02]  /*8320*/  SYNCS.PHASECHK.TRANS64.TRYWAIT P0, [R0+URZ], R3 ;  /* 0x00000003000075a7 */ /* 0x0022a400080011ff */
[----:B--2---:R-:W-:Y:S05]  /*8330*/  @!P0 NANOSLEEP.SYNCS 0x989680 ;  /* 0x009896800000895d */ /* 0x004fea0003900000 */
[----:B------:R-:W2:Y:S02]  /*8340*/  @!P0 SYNCS.PHASECHK.TRANS64 P0, [R0+URZ], R3 ;  /* 0x00000003000085a7 */ /* 0x000ea400080010ff */
[----:B--2---:R-:W-:Y:S05]  /*8350*/  @!P0 BRA `(.L_x_168) ;  /* 0xfffffffc00f08947 */ /* 0x004fea000383ffff */
[----:B------:R-:W-:Y:S05]  /*8360*/  BRA `(.L_x_169) ;  /* 0xffffffbc004c7947 */ /* 0x000fea000383ffff */
.L_x_78:
[----:B------:R-:W-:-:S07]  /*8370*/  MOV R0, UR5 ;  /* 0x0000000500007c02 */ /* 0x000fce0008000f00 */
.L_x_170:
[----:B-1----:R1:W2:Y:S02]  /*8380*/  SYNCS.PHASECHK.TRANS64.TRYWAIT P0, [R0+URZ], R3 ;  /* 0x00000003000075a7 */ /* 0x0022a400080011ff */
[----:B--2---:R-:W-:Y:S05]  /*8390*/  @!P0 NANOSLEEP.SYNCS 0x989680 ;  /* 0x009896800000895d */ /* 0x004fea0003900000 */
[----:B------:R-:W2:Y:S02]  /*83a0*/  @!P0 SYNCS.PHASECHK.TRANS64 P0, [R0+URZ], R3 ;  /* 0x00000003000085a7 */ /* 0x000ea400080010ff */
[----:B--2---:R-:W-:Y:S05]  /*83b0*/  @!P0 BRA `(.L_x_170) ;  /* 0xfffffffc00f08947 */ /* 0x004fea000383ffff */
[----:B------:R-:W-:Y:S05]  /*83c0*/  BRA `(.L_x_171) ;  /* 0xffffffbc00587947 */ /* 0x000fea000383ffff */
.L_x_79:
[----:B-1----:R-:W-:-:S07]  /*83d0*/  MOV R0, UR4 ;  /* 0x0000000400007c02 */ /* 0x002fce0008000f00 */
.L_x_172:
[----:B-1----:R1:W2:Y:S02]  /*83e0*/  SYNCS.PHASECHK.TRANS64.TRYWAIT P0, [R0+URZ], R2 ;  /* 0x00000002000075a7 */ /* 0x0022a400080011ff */
[----:B--2---:R-:W-:Y:S05]  /*83f0*/  @!P0 NANOSLEEP.SYNCS 0x989680 ;  /* 0x009896800000895d */ /* 0x004fea0003900000 */
[----:B------:R-:W2:Y:S02]  /*8400*/  @!P0 SYNCS.PHASECHK.TRANS64 P0, [R0+URZ], R2 ;  /* 0x00000002000085a7 */ /* 0x000ea400080010ff */
[----:B--2---:R-:W-:Y:S05]  /*8410*/  @!P0 BRA `(.L_x_172) ;  /* 0xfffffffc00f08947 */ /* 0x004fea000383ffff */
[----:B------:R-:W-:Y:S05]  /*8420*/  BRA `(.L_x_173) ;  /* 0xffffffbc00647947 */ /* 0x000fea000383ffff */
.L_x_84:
[----:B--2---:R2:W3:Y:S02]  /*8430*/  SYNCS.PHASECHK.TRANS64.TRYWAIT P0, [R8+URZ+0x100], R0 ;  /* 0x00010000080075a7 */ /* 0x0044e400080011ff */
[----:B---3--:R-:W-:Y:S05]  /*8440*/  @!P0 NANOSLEEP.SYNCS 0x989680 ;  /* 0x009896800000895d */ /* 0x008fea0003900000 */
[----:B------:R-:W3:Y:S02]  /*8450*/  @!P0 SYNCS.PHASECHK.TRANS64 P0, [R8+URZ+0x100], R0 ;  /* 0x00010000080085a7 */ /* 0x000ee400080010ff */
[----:B---3--:R-:W-:Y:S05]  /*8460*/  @!P0 BRA `(.L_x_84) ;  /* 0xfffffffc00f08947 */ /* 0x008fea000383ffff */
[----:B------:R-:W-:Y:S05]  /*8470*/  BRA `(.L_x_174) ;  /* 0xffffffc000887947 */ /* 0x000fea000383ffff */
.L_x_87:
[----:B--2---:R-:W-:Y:S07]  /*8480*/  MOV R0, UR24 ;  /* 0x0000001800007c02 */ /* 0x004fee0008000f00 */
.L_x_175:
[----:B--2---:R2:W3:Y:S02]  /*8490*/  SYNCS.PHASECHK.TRANS64.TRYWAIT P1, [R0+URZ+0xf8], R2 ;  /* 0x0000f802000075a7 */ /* 0x0044e400080211ff */
[----:B---3--:R-:W-:Y:S05]  /*84a0*/  @!P1 NANOSLEEP.SYNCS 0x989680 ;  /* 0x009896800000995d */ /* 0x008fea0003900000 */
[----:B------:R-:W3:Y:S02]  /*84b0*/  @!P1 SYNCS.PHASECHK.TRANS64 P1, [R0+URZ+0xf8], R2 ;  /* 0x0000f802000095a7 */ /* 0x000ee400080210ff */
[----:B---3--:R-:W-:Y:S05]  /*84c0*/  @!P1 BRA `(.L_x_175) ;  /* 0xfffffffc00f09947 */ /* 0x008fea000383ffff */
[----:B------:R-:W-:Y:S05]  /*84d0*/  BRA `(.L_x_86) ;  /* 0xffffffc800007947 */ /* 0x000fea000383ffff */
.L_x_90:
[----:B------:R-:W-:Y:S07]  /*84e0*/  MOV R0, UR4 ;  /* 0x0000000400007c02 */ /* 0x000fee0008000f00 */
.L_x_176:
[----:B--2---:R2:W3:Y:S02]  /*84f0*/  SYNCS.PHASECHK.TRANS64.TRYWAIT P0, [R0+URZ+0xd8], R2 ;  /* 0x0000d802000075a7 */ /* 0x0044e400080011ff */
[----:B---3--:R-:W-:Y:S05]  /*8500*/  @!P0 NANOSLEEP.SYNCS 0x989680 ;  /* 0x009896800000895d */ /* 0x008fea0003900000 */
[----:B------:R-:W3:Y:S02]  /*8510*/  @!P0 SYNCS.PHASECHK.TRANS64 P0, [R0+URZ+0xd8], R2 ;  /* 0x0000d802000085a7 */ /* 0x000ee400080010ff */
[----:B---3--:R-:W-:Y:S05]  /*8520*/  @!P0 BRA `(.L_x_176) ;  /* 0xfffffffc00f08947 */ /* 0x008fea000383ffff */
[----:B------:R-:W-:Y:S05]  /*8530*/  BRA `(.L_x_177) ;  /* 0xffffffc8005c7947 */ /* 0x000fea000383ffff */
.L_x_91:
[----:B------:R-:W-:Y:S07]  /*8540*/  MOV R2, UR5 ;  /* 0x0000000500027c02 */ /* 0x000fee0008000f00 */
.L_x_178:
[----:B--2---:R2:W3:Y:S02]  /*8550*/  SYNCS.PHASECHK.TRANS64.TRYWAIT P0, [R2+URZ+0xd8], R0 ;  /* 0x0000d800020075a7 */ /* 0x0044e400080011ff */
[----:B---3--:R-:W-:Y:S05]  /*8560*/  @!P0 NANOSLEEP.SYNCS 0x989680 ;  /* 0x009896800000895d */ /* 0x008fea0003900000 */
[----:B------:R-:W3:Y:S02]  /*8570*/  @!P0 SYNCS.PHASECHK.TRANS64 P0, [R2+URZ+0xd8], R0 ;  /* 0x0000d800020085a7 */ /* 0x000ee400080010ff */
[----:B---3--:R-:W-:Y:S05]  /*8580*/  @!P0 BRA `(.L_x_178) ;  /* 0xfffffffc00f08947 */ /* 0x008fea000383ffff */
[----:B------:R-:W-:Y:S05]  /*8590*/  BRA `(.L_x_179) ;  /* 0xffffffc800c47947 */ /* 0x000fea000383ffff */
.L_x_93:
[----:B------:R-:W-:-:S07]  /*85a0*/  MOV R0, UR4 ;  /* 0x0000000400007c02 */ /* 0x000fce0008000f00 */
.L_x_180:
[----:B---3--:R3:W4:Y:S02]  /*85b0*/  SYNCS.PHASECHK.TRANS64.TRYWAIT P0, [R0+URZ], R2 ;  /* 0x00000002000075a7 */ /* 0x00872400080011ff */
[----:B----4-:R-:W-:Y:S05]  /*85c0*/  @!P0 NANOSLEEP.SYNCS 0x989680 ;  /* 0x009896800000895d */ /* 0x010fea0003900000 */
[----:B------:R-:W4:Y:S02]  /*85d0*/  @!P0 SYNCS.PHASECHK.TRANS64 P0, [R0+URZ], R2 ;  /* 0x00000002000085a7 */ /* 0x000f2400080010ff */
[----:B----4-:R-:W-:Y:S05]  /*85e0*/  @!P0 BRA `(.L_x_180) ;  /* 0xfffffffc00f08947 */ /* 0x010fea000383ffff */
[----:B------:R-:W-:Y:S05]  /*85f0*/  BRA `(.L_x_181) ;  /* 0xffffffcc00587947 */ /* 0x000fea000383ffff */
.L_x_94:
[----:B------:R-:W-:-:S07]  /*8600*/  MOV R0, UR5 ;  /* 0x0000000500007c02 */ /* 0x000fce0008000f00 */
.L_x_182:
[----:B--2---:R2:W3:Y:S02]  /*8610*/  SYNCS.PHASECHK.TRANS64.TRYWAIT P0, [R0+URZ], R2 ;  /* 0x00000002000075a7 */ /* 0x0044e400080011ff */
[----:B---3--:R-:W-:Y:S05]  /*8620*/  @!P0 NANOSLEEP.SYNCS 0x989680 ;  /* 0x009896800000895d */ /* 0x008fea0003900000 */
[----:B------:R-:W3:Y:S02]  /*8630*/  @!P0 SYNCS.PHASECHK.TRANS64 P0, [R0+URZ], R2 ;  /* 0x00000002000085a7 */ /* 0x000ee400080010ff */
[----:B---3--:R-:W-:Y:S05]  /*8640*/  @!P0 BRA `(.L_x_182) ;  /* 0xfffffffc00f08947 */ /* 0x008fea000383ffff */
[----:B------:R-:W-:Y:S05]  /*8650*/  BRA `(.L_x_183) ;  /* 0xffffffcc00647947 */ /* 0x000fea000383ffff */
.L_x_96:
[----:B-1----:R1:W2:Y:S02]  /*8660*/  SYNCS.PHASECHK.TRANS64.TRYWAIT P0, [R0+URZ+0x100], R2 ;  /* 0x00010002000075a7 */ /* 0x0022a400080011ff */
[----:B--2---:R-:W-:Y:S05]  /*8670*/  @!P0 NANOSLEEP.SYNCS 0x989680 ;  /* 0x009896800000895d */ /* 0x004fea0003900000 */
[----:B------:R-:W2:Y:S02]  /*8680*/  @!P0 SYNCS.PHASECHK.TRANS64 P0, [R0+URZ+0x100], R2 ;  /* 0x00010002000085a7 */ /* 0x000ea400080010ff */
[----:B--2---:R-:W-:Y:S05]  /*8690*/  @!P0 BRA `(.L_x_96) ;  /* 0xfffffffc00f08947 */ /* 0x004fea000383ffff */
[----:B------:R-:W-:Y:S05]  /*86a0*/  BRA `(.L_x_184) ;  /* 0xffffffd000547947 */ /* 0x000fea000383ffff */
.L_x_106:
[----:B-1----:R1:W3:Y:S02]  /*86b0*/  SYNCS.PHASECHK.TRANS64.TRYWAIT P1, [R2+URZ+0xc0], R0 ;  /* 0x0000c000020075a7 */ /* 0x0022e400080211ff */
[----:B---3--:R-:W-:Y:S05]  /*86c0*/  @!P1 NANOSLEEP.SYNCS 0x989680 ;  /* 0x009896800000995d */ /* 0x008fea0003900000 */
[----:B------:R-:W3:Y:S02]  /*86d0*/  @!P1 SYNCS.PHASECHK.TRANS64 P1, [R2+URZ+0xc0], R0 ;  /* 0x0000c000020095a7 */ /* 0x000ee400080210ff */
[----:B---3--:R-:W-:Y:S05]  /*86e0*/  @!P1 BRA `(.L_x_106) ;  /* 0xfffffffc00f09947 */ /* 0x008fea000383ffff */
[----:B------:R-:W-:Y:S05]  /*86f0*/  BRA `(.L_x_105) ;  /* 0xffffffdc00d47947 */ /* 0x000fea000383ffff */
.L_x_108:
[----:B--2---:R2:W3:Y:S02]  /*8700*/  SYNCS.PHASECHK.TRANS64.TRYWAIT P0, [R72+URZ+0x120], R3 ;  /* 0x00012003480075a7 */ /* 0x0044e400080011ff */
[----:B---3--:R-:W-:Y:S05]  /*8710*/  @!P0 NANOSLEEP.SYNCS 0x989680 ;  /* 0x009896800000895d */ /* 0x008fea0003900000 */
[----:B------:R-:W3:Y:S02]  /*8720*/  @!P0 SYNCS.PHASECHK.TRANS64 P0, [R72+URZ+0x120], R3 ;  /* 0x00012003480085a7 */ /* 0x000ee400080010ff */
[----:B---3--:R-:W-:Y:S05]  /*8730*/  @!P0 BRA `(.L_x_108) ;  /* 0xfffffffc00f08947 */ /* 0x008fea000383ffff */
[----:B------:R-:W-:Y:S05]  /*8740*/  BRA `(.L_x_107) ;  /* 0xffffffe0004c7947 */ /* 0x000fea000383ffff */
.L_x_119:
[----:B-1----:R1:W2:Y:S02]  /*8750*/  SYNCS.PHASECHK.TRANS64.TRYWAIT P0, [R2+URZ+0xc0], R73 ;  /* 0x0000c049020075a7 */ /* 0x0022a400080011ff */
[----:B--2---:R-:W-:Y:S05]  /*8760*/  @!P0 NANOSLEEP.SYNCS 0x989680 ;  /* 0x009896800000895d */ /* 0x004fea0003900000 */
[----:B------:R-:W2:Y:S02]  /*8770*/  @!P0 SYNCS.PHASECHK.TRANS64 P0, [R2+URZ+0xc0], R73 ;  /* 0x0000c049020085a7 */ /* 0x000ea400080010ff */
[----:B--2---:R-:W-:Y:S05]  /*8780*/  @!P0 BRA `(.L_x_119) ;  /* 0xfffffffc00f08947 */ /* 0x004fea000383ffff */
[----:B------:R-:W-:Y:S05]  /*8790*/  BRA `(.L_x_118) ;  /* 0xffffffe800187947 */ /* 0x000fea000383ffff */
        .weak           $__internal_0_$__cuda_sm10x_tcgen05_guardrail_trap_col_being_dealloced_not_returned_by_alloc
        .type           $__internal_0_$__cuda_sm10x_tcgen05_guardrail_trap_col_being_dealloced_not_returned_by_alloc,@function
        .size           $__internal_0_$__cuda_sm10x_tcgen05_guardrail_trap_col_being_dealloced_not_returned_by_alloc,($__internal_1_$__cuda_sm10x_tcgen05_guardrail_trap_phase_invalid_during_alloc - $__internal_0_$__cuda_sm10x_tcgen05_guardrail_trap_col_being_dealloced_not_returned_by_alloc)
$__internal_0_$__cuda_sm10x_tcgen05_guardrail_trap_col_being_dealloced_not_returned_by_alloc:
[----:B------:R-:W-:Y:S05]  /*87a0*/  BPT.TRAP 0x1 ;  /* 0x000000040000795c */ /* 0x000fea0000300000 */
[----:B------:R-:W-:-:S04]  /*87b0*/  HFMA2 R3, -RZ, RZ, 0, 0 ;  /* 0x00000000ff037431 */ /* 0x000fc800000001ff */
[----:B------:R-:W-:Y:S05]  /*87c0*/  RET.REL.NODEC R2 `(_ZN7cutlass13device_kernelINS_4gemm6kernel13GemmUniversalIN4cute5tupleIJiiiiEEENS1_10collective13CollectiveMmaINS1_35MainloopSm100TmaUmmaWarpSpecializedILi12ELi2ELi4ENS5_IJNS4_1CILi4EEENSA_ILi1EEESC_EEEEENS5_IJNSA_ILi64EEESF_NSA_ILi32EEEEEEfNS5_IJlSC_lEEEfSI_NS4_8TiledMMAINS4_8MMA_AtomIJNS4_17SM100_MMA_TF32_SSINS_10tfloat32_tESM_fLi64ELi64ELNS4_4UMMA5MajorE0ELSO_0ELNSN_7ScaleInE0ELSP_0EEEEEENS4_6LayoutINS5_IJSC_SC_SC_EEENS5_IJNSA_ILi0EEESU_SU_EEEEENS5_IJNS4_10UnderscoreESX_SX_EEEEENS4_13SM90_TMA_LOADENS4_14ComposedLayoutINS4_7SwizzleILi3ELi4ELi3EEENS4_18smem_ptr_flag_bitsILi32EEENSS_INS5_IJNSA_ILi8EEESG_EEENS5_IJSG_SC_EEEEEEEvNS4_8identityENS4_23SM90_TMA_LOAD_MULTICASTES1A_vS1B_EENS_8epilogue10collective18CollectiveEpilogueINS1E_23Sm100TmaWarpSpecializedILi3ELi2ELi16ELb1ELb0EEEJSH_NS5_IJNSS_ISF_SC_EENSS_ISG_SC_EEEEEfSI_fSI_NS1E_6fusion15FusionCallbacksIS1I_NS1M_17LinearCombinationIffffLNS_15FloatRoundStyleE2EEESH_S1L_JEEENS4_5SM1004TMEM4LOAD26SM100_TMEM_LOAD_16dp128b8xES10_S1A_NS4_17SM75_U32x4_LDSM_NENS4_14SM90_TMA_STOREES1A_NS4_17SM90_U32x4_STSM_NENS4_39AutoVectorizingCopyWithAssumedAlignmentILi128EEEEEEvvEEEEvNT_6ParamsE) ;  /* 0xffffff78020c7950 */ /* 0x000fea0003c3ffff */
        .weak           $__internal_1_$__cuda_sm10x_tcgen05_guardrail_trap_phase_invalid_during_alloc
        .type           $__internal_1_$__cuda_sm10x_tcgen05_guardrail_trap_phase_invalid_during_alloc,@function
        .size           $__internal_1_$__cuda_sm10x_tcgen05_guardrail_trap_phase_invalid_during_alloc,($__internal_2_$__cuda_sm10x_tcgen05_guardrail_trap_unallocated_columns_being_dealloced - $__internal_1_$__cuda_sm10x_tcgen05_guardrail_trap_phase_invalid_during_alloc)
$__internal_1_$__cuda_sm10x_tcgen05_guardrail_trap_phase_invalid_during_alloc:
[----:B------:R-:W-:Y:S05]  /*87d0*/  BPT.TRAP 0x1 ;  /* 0x000000040000795c */ /* 0x000fea0000300000 */
[----:B------:R-:W-:-:S04]  /*87e0*/  MOV R5, 0x0 ;  /* 0x0000000000057802 */ /* 0x000fc80000000f00 */
[----:B------:R-:W-:Y:S05]  /*87f0*/  RET.REL.NODEC R4 `(_ZN7cutlass13device_kernelINS_4gemm6kernel13GemmUniversalIN4cute5tupleIJiiiiEEENS1_10collective13CollectiveMmaINS1_35MainloopSm100TmaUmmaWarpSpecializedILi12ELi2ELi4ENS5_IJNS4_1CILi4EEENSA_ILi1EEESC_EEEEENS5_IJNSA_ILi64EEESF_NSA_ILi32EEEEEEfNS5_IJlSC_lEEEfSI_NS4_8TiledMMAINS4_8MMA_AtomIJNS4_17SM100_MMA_TF32_SSINS_10tfloat32_tESM_fLi64ELi64ELNS4_4UMMA5MajorE0ELSO_0ELNSN_7ScaleInE0ELSP_0EEEEEENS4_6LayoutINS5_IJSC_SC_SC_EEENS5_IJNSA_ILi0EEESU_SU_EEEEENS5_IJNS4_10UnderscoreESX_SX_EEEEENS4_13SM90_TMA_LOADENS4_14ComposedLayoutINS4_7SwizzleILi3ELi4ELi3EEENS4_18smem_ptr_flag_bitsILi32EEENSS_INS5_IJNSA_ILi8EEESG_EEENS5_IJSG_SC_EEEEEEEvNS4_8identityENS4_23SM90_TMA_LOAD_MULTICASTES1A_vS1B_EENS_8epilogue10collective18CollectiveEpilogueINS1E_23Sm100TmaWarpSpecializedILi3ELi2ELi16ELb1ELb0EEEJSH_NS5_IJNSS_ISF_SC_EENSS_ISG_SC_EEEEEfSI_fSI_NS1E_6fusion15FusionCallbacksIS1I_NS1M_17LinearCombinationIffffLNS_15FloatRoundStyleE2EEESH_S1L_JEEENS4_5SM1004TMEM4LOAD26SM100_TMEM_LOAD_16dp128b8xES10_S1A_NS4_17SM75_U32x4_LDSM_NENS4_14SM90_TMA_STOREES1A_NS4_17SM90_U32x4_STSM_NENS4_39AutoVectorizingCopyWithAssumedAlignmentILi128EEEEEEvvEEEEvNT_6ParamsE) ;  /* 0xffffff7804007950 */ /* 0x000fea0003c3ffff */
        .weak           $__internal_2_$__cuda_sm10x_tcgen05_guardrail_trap_unallocated_columns_being_dealloced
        .type           $__internal_2_$__cuda_sm10x_tcgen05_guardrail_trap_unallocated_columns_being_dealloced,@function
        .size           $__internal_2_$__cuda_sm10x_tcgen05_guardrail_trap_unallocated_columns_being_dealloced,(.L_x_186 - $__internal_2_$__cuda_sm10x_tcgen05_guardrail_trap_unallocated_columns_being_dealloced)
$__internal_2_$__cuda_sm10x_tcgen05_guardrail_trap_unallocated_columns_being_dealloced:
[----:B------:R-:W-:Y:S05]  /*8800*/  BPT.TRAP 0x1 ;  /* 0x000000040000795c */ /* 0x000fea0000300000 */
[----:B------:R-:W-:-:S04]  /*8810*/  HFMA2 R3, -RZ, RZ, 0, 0 ;  /* 0x00000000ff037431 */ /* 0x000fc800000001ff */
[----:B------:R-:W-:Y:S05]  /*8820*/  RET.REL.NODEC R2 `(_ZN7cutlass13device_kernelINS_4gemm6kernel13GemmUniversalIN4cute5tupleIJiiiiEEENS1_10collective13CollectiveMmaINS1_35MainloopSm100TmaUmmaWarpSpecializedILi12ELi2ELi4ENS5_IJNS4_1CILi4EEENSA_ILi1EEESC_EEEEENS5_IJNSA_ILi64EEESF_NSA_ILi32EEEEEEfNS5_IJlSC_lEEEfSI_NS4_8TiledMMAINS4_8MMA_AtomIJNS4_17SM100_MMA_TF32_SSINS_10tfloat32_tESM_fLi64ELi64ELNS4_4UMMA5MajorE0ELSO_0ELNSN_7ScaleInE0ELSP_0EEEEEENS4_6LayoutINS5_IJSC_SC_SC_EEENS5_IJNSA_ILi0EEESU_SU_EEEEENS5_IJNS4_10UnderscoreESX_SX_EEEEENS4_13SM90_TMA_LOADENS4_14ComposedLayoutINS4_7SwizzleILi3ELi4ELi3EEENS4_18smem_ptr_flag_bitsILi32EEENSS_INS5_IJNSA_ILi8EEESG_EEENS5_IJSG_SC_EEEEEEEvNS4_8identityENS4_23SM90_TMA_LOAD_MULTICASTES1A_vS1B_EENS_8epilogue10collective18CollectiveEpilogueINS1E_23Sm100TmaWarpSpecializedILi3ELi2ELi16ELb1ELb0EEEJSH_NS5_IJNSS_ISF_SC_EENSS_ISG_SC_EEEEEfSI_fSI_NS1E_6fusion15FusionCallbacksIS1I_NS1M_17LinearCombinationIffffLNS_15FloatRoundStyleE2EEESH_S1L_JEEENS4_5SM1004TMEM4LOAD26SM100_TMEM_LOAD_16dp128b8xES10_S1A_NS4_17SM75_U32x4_LDSM_NENS4_14SM90_TMA_STOREES1A_NS4_17SM90_U32x4_STSM_NENS4_39AutoVectorizingCopyWithAssumedAlignmentILi128EEEEEEvvEEEEvNT_6ParamsE) ;  /* 0xffffff7402f47950 */ /* 0x000fea0003c3ffff */
.L_x_185:
[----:B------:R-:W-:-:S00]  /*8830*/  BRA `(.L_x_185) ;  /* 0xfffffffc00fc7947 */ /* 0x000fc0000383ffff */
[----:B------:R-:W-:-:S00]  /*8840*/  NOP ;  /* 0x0000000000007918 */ /* 0x000fc00000000000 */
        /* <DEDUP_REMOVED lines=11> */
.L_x_186:


//--------------------- .nv.global.init           --------------------------
	.section	.nv.global.init,"aw",@progbits
.nv.global.init:
	.type		$str$27,@object
	.size		$str$27,($str$28 - $str$27)
$str$27:
        /*0000*/ 	.byte	0x28, 0x61, 0x64, 0x64, 0x72, 0x65, 0x73, 0x73, 0x20, 0x26, 0x20, 0x6d, 0x61, 0x73, 0x6b, 0x29
        /*0010*/ 	.byte	0x20, 0x3d, 0x3d, 0x20, 0x30, 0x00
	.type		$str$28,@object
	.size		$str$28,($str$26 - $str$28)
$str$28:
        /*0016*/ 	.byte	0x2f, 0x74, 0x6d, 0x70, 0x2f, 0x63, 0x75, 0x74, 0x6c, 0x61, 0x73, 0x73, 0x5f, 0x73, 0x77, 0x65
        /*0026*/ 	.byte	0x65, 0x70, 0x5f, 0x73, 0x72, 0x63, 0x2f, 0x69, 0x6e, 0x63, 0x6c, 0x75, 0x64, 0x65, 0x2f, 0x63
        /*0036*/ 	.byte	0x75, 0x74, 0x65, 0x2f, 0x70, 0x6f, 0x69, 0x6e, 0x74, 0x65, 0x72, 0x5f, 0x66, 0x6c, 0x61, 0x67
        /*0046*/ 	.byte	0x67, 0x65, 0x64, 0x2e, 0x68, 0x70, 0x70, 0x00
	.type		$str$26,@object
	.size		$str$26,($str$25 - $str$26)
$str$26:
        /*004e*/ 	.byte	0x2f, 0x74, 0x6d, 0x70, 0x2f, 0x63, 0x75, 0x74, 0x6c, 0x61, 0x73, 0x73, 0x5f, 0x73, 0x77, 0x65
        /*005e*/ 	.byte	0x65, 0x70, 0x5f, 0x73, 0x72, 0x63, 0x2f, 0x69, 0x6e, 0x63, 0x6c, 0x75, 0x64, 0x65, 0x2f, 0x63
        /*006e*/ 	.byte	0x75, 0x74, 0x65, 0x2f, 0x61, 0x74, 0x6f, 0x6d, 0x2f, 0x63, 0x6f, 0x70, 0x79, 0x5f, 0x74, 0x72
        /*007e*/ 	.byte	0x61, 0x69, 0x74, 0x73, 0x5f, 0x73, 0x6d, 0x31, 0x30, 0x30, 0x2e, 0x68, 0x70, 0x70, 0x00
	.type		$str$25,@object
	.size		$str$25,(__unnamed_1 - $str$25)
$str$25:
        /*008d*/ 	.byte	0x28, 0x28, 0x75, 0x69, 0x6e, 0x74, 0x33, 0x32, 0x5f, 0x74, 0x28, 0x74, 0x68, 0x72, 0x65, 0x61
        /*009d*/ 	.byte	0x64, 0x49, 0x64, 0x78, 0x2e, 0x78, 0x29, 0x20, 0x2f, 0x20, 0x33, 0x32, 0x29, 0x20, 0x25, 0x20
        /*00ad*/ 	.byte	0x34, 0x29, 0x20, 0x3d, 0x3d, 0x20, 0x28, 0x28, 0x28, 0x74, 0x6d, 0x65, 0x6d, 0x5f, 0x61, 0x64
        /*00bd*/ 	.byte	0x64, 0x72, 0x20, 0x3e, 0x3e, 0x20, 0x31, 0x36, 0x29, 0x20, 0x2f, 0x20, 0x33, 0x32, 0x29, 0x20
        /*00cd*/ 	.byte	0x25, 0x20, 0x34, 0x29, 0x00
	.type		__unnamed_1,@object
	.size		__unnamed_1,(__unnamed_2 - __unnamed_1)
__unnamed_1:
        /*00d2*/ 	.byte	0x61, 0x75, 0x74, 0x6f, 0x20, 0x63, 0x75, 0x74, 0x65, 0x3a, 0x3a, 0x61, 0x73, 0x5f, 0x70, 0x6f
        /* <DEDUP_REMOVED lines=23> */
        /*0252*/ 	.byte	0x3c, 0x32, 0x30, 0x34, 0x38, 0x3e, 0x3e, 0x3e, 0x3e, 0x5d, 0x00
	.type		__unnamed_2,@object
	.size		__unnamed_2,(.L_2 - __unnamed_2)
__unnamed_2:
        /* <DEDUP_REMOVED lines=45> */
        /*052d*/ 	.byte	0x3e, 0x3e, 0x3e, 0x5d, 0x00
.L_2:


//--------------------- .nv.shared._ZN7cutlass13device_kernelINS_4gemm6kernel13GemmUniversalIN4cute5tupleIJiiiiEEENS1_10collective13CollectiveMmaINS1_35MainloopSm100TmaUmmaWarpSpecializedILi12ELi2ELi4ENS5_IJNS4_1CILi4EEENSA_ILi1EEESC_EEEEENS5_IJNSA_ILi64EEESF_NSA_ILi32EEEEEEfNS5_IJlSC_lEEEfSI_NS4_8TiledMMAINS4_8MMA_AtomIJNS4_17SM100_MMA_TF32_SSINS_10tfloat32_tESM_fLi64ELi64ELNS4_4UMMA5MajorE0ELSO_0ELNSN_7ScaleInE0ELSP_0EEEEEENS4_6LayoutINS5_IJSC_SC_SC_EEENS5_IJNSA_ILi0EEESU_SU_EEEEENS5_IJNS4_10UnderscoreESX_SX_EEEEENS4_13SM90_TMA_LOADENS4_14ComposedLayoutINS4_7SwizzleILi3ELi4ELi3EEENS4_18smem_ptr_flag_bitsILi32EEENSS_INS5_IJNSA_ILi8EEESG_EEENS5_IJSG_SC_EEEEEEEvNS4_8identityENS4_23SM90_TMA_LOAD_MULTICASTES1A_vS1B_EENS_8epilogue10collective18CollectiveEpilogueINS1E_23Sm100TmaWarpSpecializedILi3ELi2ELi16ELb1ELb0EEEJSH_NS5_IJNSS_ISF_SC_EENSS_ISG_SC_EEEEEfSI_fSI_NS1E_6fusion15FusionCallbacksIS1I_NS1M_17LinearCombinationIffffLNS_15FloatRoundStyleE2EEESH_S1L_JEEENS4_5SM1004TMEM4LOAD26SM100_TMEM_LOAD_16dp128b8xES10_S1A_NS4_17SM75_U32x4_LDSM_NENS4_14SM90_TMA_STOREES1A_NS4_17SM90_U32x4_STSM_NENS4_39AutoVectorizingCopyWithAssumedAlignmentILi128EEEEEEvvEEEEvNT_6ParamsE --------------------------
	.section	.nv.shared._ZN7cutlass13device_kernelINS_4gemm6kernel13GemmUniversalIN4cute5tupleIJiiiiEEENS1_10collective13CollectiveMmaINS1_35MainloopSm100TmaUmmaWarpSpecializedILi12ELi2ELi4ENS5_IJNS4_1CILi4EEENSA_ILi1EEESC_EEEEENS5_IJNSA_ILi64EEESF_NSA_ILi32EEEEEEfNS5_IJlSC_lEEEfSI_NS4_8TiledMMAINS4_8MMA_AtomIJNS4_17SM100_MMA_TF32_SSINS_10tfloat32_tESM_fLi64ELi64ELNS4_4UMMA5MajorE0ELSO_0ELNSN_7ScaleInE0ELSP_0EEEEEENS4_6LayoutINS5_IJSC_SC_SC_EEENS5_IJNSA_ILi0EEESU_SU_EEEEENS5_IJNS4_10UnderscoreESX_SX_EEEEENS4_13SM90_TMA_LOADENS4_14ComposedLayoutINS4_7SwizzleILi3ELi4ELi3EEENS4_18smem_ptr_flag_bitsILi32EEENSS_INS5_IJNSA_ILi8EEESG_EEENS5_IJSG_SC_EEEEEEEvNS4_8identityENS4_23SM90_TMA_LOAD_MULTICASTES1A_vS1B_EENS_8epilogue10collective18CollectiveEpilogueINS1E_23Sm100TmaWarpSpecializedILi3ELi2ELi16ELb1ELb0EEEJSH_NS5_IJNSS_ISF_SC_EENSS_ISG_SC_EEEEEfSI_fSI_NS1E_6fusion15FusionCallbacksIS1I_NS1M_17LinearCombinationIffffLNS_15FloatRoundStyleE2EEESH_S1L_JEEENS4_5SM1004TMEM4LOAD26SM100_TMEM_LOAD_16dp128b8xES10_S1A_NS4_17SM75_U32x4_LDSM_NENS4_14SM90_TMA_STOREES1A_NS4_17SM90_U32x4_STSM_NENS4_39AutoVectorizingCopyWithAssumedAlignmentILi128EEEEEEvvEEEEvNT_6ParamsE,"aw",@nobits
	.sectionflags	@""
	.align	16
	.zero		1024


//--------------------- .nv.shared.reserved.0     --------------------------
	.section	.nv.shared.reserved.0,"aw",@nobits
	.weak		__nv_reservedSMEM_offset_0_alias
	.size		__nv_reservedSMEM_offset_0_alias, 0, 64
	.other		__nv_reservedSMEM_offset_0_alias,@"STO_CUDA_RESERVED_SHARED STV_DEFAULT"
__nv_reservedSMEM_offset_0_alias:
	.zero		0
.nv.shared.reserved.0:
	.zero		64
	.weak		__nv_reservedSMEM_tcgen05_partition
	.type		__nv_reservedSMEM_tcgen05_partition,@object
	.size		__nv_reservedSMEM_tcgen05_partition,(.L_0 - __nv_reservedSMEM_tcgen05_partition)
__nv_reservedSMEM_tcgen05_partition:
	.zero		32
.L_0:


//--------------------- .nv.global                --------------------------
	.section	.nv.global,"aw",@nobits
.nv.global:
	.type		_ZN40_INTERNAL_d030d04a_4_k_cu_b81aa764_211184cute1_E,@object
	.size		_ZN40_INTERNAL_d030d04a_4_k_cu_b81aa764_211184cute1_E,(_ZN40_INTERNAL_d030d04a_4_k_cu_b81aa764_211184cuda3std3__45__cpo6cbeginE - _ZN40_INTERNAL_d030d04a_4_k_cu_b81aa764_211184cute1_E)
_ZN40_INTERNAL_d030d04a_4_k_cu_b81aa764_211184cute1_E:
	.zero		1
	.type		_ZN40_INTERNAL_d030d04a_4_k_cu_b81aa764_211184cuda3std3__45__cpo6cbeginE,@object
	.size		_ZN40_INTERNAL_d030d04a_4_k_cu_b81aa764_211184cuda3std3__45__cpo6cbeginE,(_ZN40_INTERNAL_d030d04a_4_k_cu_b81aa764_211184cuda3std3__48in_placeE - _ZN40_INTERNAL_d030d04a_4_k_cu_b81aa764_211184cuda3std3__45__cpo6cbeginE)
_ZN40_INTERNAL_d030d04a_4_k_cu_b81aa764_211184cuda3std3__45__cpo6cbeginE:
	.zero		1
	.type		_ZN40_INTERNAL_d030d04a_4_k_cu_b81aa764_211184cuda3std3__48in_placeE,@object
	.size		_ZN40_INTERNAL_d030d04a_4_k_cu_b81aa764_211184cuda3std3__48in_placeE,(_ZN40_INTERNAL_d030d04a_4_k_cu_b81aa764_211184cuda3std6ranges3__45__cpo9iter_moveE - _ZN40_INTERNAL_d030d04a_4_k_cu_b81aa764_211184cuda3std3__48in_placeE)
_ZN40_INTERNAL_d030d04a_4_k_cu_b81aa764_211184cuda3std3__48in_placeE:
	.zero		1
	.type		_ZN40_INTERNAL_d030d04a_4_k_cu_b81aa764_211184cuda3std6ranges3__45__cpo9iter_moveE,@object
	.size		_ZN40_INTERNAL_d030d04a_4_k_cu_b81aa764_211184cuda3std6ranges3__45__cpo9iter_moveE,(_ZN40_INTERNAL_d030d04a_4_k_cu_b81aa764_211184cuda3std3__45__cpo5beginE - _ZN40_INTERNAL_d030d04a_4_k_cu_b81aa764_211184cuda3std6ranges3__45__cpo9iter_moveE)
_ZN40_INTERNAL_d030d04a_4_k_cu_b81aa764_211184cuda3std6ranges3__45__cpo9iter_moveE:
	.zero		1
	.type		_ZN40_INTERNAL_d030d04a_4_k_cu_b81aa764_211184cuda3std3__45__cpo5beginE,@object
	.size		_ZN40_INTERNAL_d030d04a_4_k_cu_b81aa764_211184cuda3std3__45__cpo5beginE,(_ZN40_INTERNAL_d030d04a_4_k_cu_b81aa764_211184cuda3std3__442_GLOBAL__N__d030d04a_4_k_cu_b81aa764_211186ignoreE - _ZN40_INTERNAL_d030d04a_4_k_cu_b81aa764_211184cuda3std3__45__cpo5beginE)
_ZN40_INTERNAL_d030d04a_4_k_cu_b81aa764_211184cuda3std3__45__cpo5beginE:
	.zero		1
	.type		_ZN40_INTERNAL_d030d04a_4_k_cu_b81aa764_211184cuda3std3__442_GLOBAL__N__d030d04a_4_k_cu_b81aa764_211186ignoreE,@object
	.size		_ZN40_INTERNAL_d030d04a_4_k_cu_b81aa764_211184cuda3std3__442_GLOBAL__N__d030d04a_4_k_cu_b81aa764_211186ignoreE,(_ZN40_INTERNAL_d030d04a_4_k_cu_b81aa764_211184cute7productE - _ZN40_INTERNAL_d030d04a_4_k_cu_b81aa764_211184cuda3std3__442_GLOBAL__N__d030d04a_4_k_cu_b81aa764_211186ignoreE)
_ZN40_INTERNAL_d030d04a_4_k_cu_b81aa764_211184cuda3std3__442_GLOBAL__N__d030d04a_4_k_cu_b81aa764_211186ignoreE:
	.zero		1
	.type		_ZN40_INTERNAL_d030d04a_4_k_cu_b81aa764_211184cute7productE,@object
	.size		_ZN40_INTERNAL_d030d04a_4_k_cu_b81aa764_211184cute7productE,(_ZN40_INTERNAL_d030d04a_4_k_cu_b81aa764_211184cuda3std3__45__cpo3endE - _ZN40_INTERNAL_d030d04a_4_k_cu_b81aa764_211184cute7productE)
_ZN40_INTERNAL_d030d04a_4_k_cu_b81aa764_211184cute7productE:
	.zero		1
	.type		_ZN40_INTERNAL_d030d04a_4_k_cu_b81aa764_211184cuda3std3__45__cpo3endE,@object
	.size		_ZN40_INTERNAL_d030d04a_4_k_cu_b81aa764_211184cuda3std3__45__cpo3endE,(_ZN40_INTERNAL_d030d04a_4_k_cu_b81aa764_211184cuda3std3__419piecewise_constructE - _ZN40_INTERNAL_d030d04a_4_k_cu_b81aa764_211184cuda3std3__45__cpo3endE)
_ZN40_INTERNAL_d030d04a_4_k_cu_b81aa764_211184cuda3std3__45__cpo3endE:
	.zero		1
	.type		_ZN40_INTERNAL_d030d04a_4_k_cu_b81aa764_211184cuda3std3__419piecewise_constructE,@object
	.size		_ZN40_INTERNAL_d030d04a_4_k_cu_b81aa764_211184cuda3std3__419piecewise_constructE,(_ZN40_INTERNAL_d030d04a_4_k_cu_b81aa764_211184cuda3std3__45__cpo4cendE - _ZN40_INTERNAL_d030d04a_4_k_cu_b81aa764_211184cuda3std3__419piecewise_constructE)
_ZN40_INTERNAL_d030d04a_4_k_cu_b81aa764_211184cuda3std3__419piecewise_constructE:
	.zero		1
	.type		_ZN40_INTERNAL_d030d04a_4_k_cu_b81aa764_211184cuda3std3__45__cpo4cendE,@object
	.size		_ZN40_INTERNAL_d030d04a_4_k_cu_b81aa764_211184cuda3std3__45__cpo4cendE,(_ZN40_INTERNAL_d030d04a_4_k_cu_b81aa764_211184cuda3std6ranges3__45__cpo4swapE - _ZN40_INTERNAL_d030d04a_4_k_cu_b81aa764_211184cuda3std3__45__cpo4cendE)
_ZN40_INTERNAL_d030d04a_4_k_cu_b81aa764_211184cuda3std3__45__cpo4cendE:
	.zero		1
	.type		_ZN40_INTERNAL_d030d04a_4_k_cu_b81aa764_211184cuda3std6ranges3__45__cpo4swapE,@object
	.size		_ZN40_INTERNAL_d030d04a_4_k_cu_b81aa764_211184cuda3std6ranges3__45__cpo4swapE,(.L_10 - _ZN40_INTERNAL_d030d04a_4_k_cu_b81aa764_211184cuda3std6ranges3__45__cpo4swapE)
_ZN40_INTERNAL_d030d04a_4_k_cu_b81aa764_211184cuda3std6ranges3__45__cpo4swapE:
	.zero		1
.L_10:


//--------------------- .nv.constant0._ZN7cutlass13device_kernelINS_4gemm6kernel13GemmUniversalIN4cute5tupleIJiiiiEEENS1_10collective13CollectiveMmaINS1_35MainloopSm100TmaUmmaWarpSpecializedILi12ELi2ELi4ENS5_IJNS4_1CILi4EEENSA_ILi1EEESC_EEEEENS5_IJNSA_ILi64EEESF_NSA_ILi32EEEEEEfNS5_IJlSC_lEEEfSI_NS4_8TiledMMAINS4_8MMA_AtomIJNS4_17SM100_MMA_TF32_SSINS_10tfloat32_tESM_fLi64ELi64ELNS4_4UMMA5MajorE0ELSO_0ELNSN_7ScaleInE0ELSP_0EEEEEENS4_6LayoutINS5_IJSC_SC_SC_EEENS5_IJNSA_ILi0EEESU_SU_EEEEENS5_IJNS4_10UnderscoreESX_SX_EEEEENS4_13SM90_TMA_LOADENS4_14ComposedLayoutINS4_7SwizzleILi3ELi4ELi3EEENS4_18smem_ptr_flag_bitsILi32EEENSS_INS5_IJNSA_ILi8EEESG_EEENS5_IJSG_SC_EEEEEEEvNS4_8identityENS4_23SM90_TMA_LOAD_MULTICASTES1A_vS1B_EENS_8epilogue10collective18CollectiveEpilogueINS1E_23Sm100TmaWarpSpecializedILi3ELi2ELi16ELb1ELb0EEEJSH_NS5_IJNSS_ISF_SC_EENSS_ISG_SC_EEEEEfSI_fSI_NS1E_6fusion15FusionCallbacksIS1I_NS1M_17LinearCombinationIffffLNS_15FloatRoundStyleE2EEESH_S1L_JEEENS4_5SM1004TMEM4LOAD26SM100_TMEM_LOAD_16dp128b8xES10_S1A_NS4_17SM75_U32x4_LDSM_NENS4_14SM90_TMA_STOREES1A_NS4_17SM90_U32x4_STSM_NENS4_39AutoVectorizingCopyWithAssumedAlignmentILi128EEEEEEvvEEEEvNT_6ParamsE --------------------------
	.section	.nv.constant0._ZN7cutlass13device_kernelINS_4gemm6kernel13GemmUniversalIN4cute5tupleIJiiiiEEENS1_10collective13CollectiveMmaINS1_35MainloopSm100TmaUmmaWarpSpecializedILi12ELi2ELi4ENS5_IJNS4_1CILi4EEENSA_ILi1EEESC_EEEEENS5_IJNSA_ILi64EEESF_NSA_ILi32EEEEEEfNS5_IJlSC_lEEEfSI_NS4_8TiledMMAINS4_8MMA_AtomIJNS4_17SM100_MMA_TF32_SSINS_10tfloat32_tESM_fLi64ELi64ELNS4_4UMMA5MajorE0ELSO_0ELNSN_7ScaleInE0ELSP_0EEEEEENS4_6LayoutINS5_IJSC_SC_SC_EEENS5_IJNSA_ILi0EEESU_SU_EEEEENS5_IJNS4_10UnderscoreESX_SX_EEEEENS4_13SM90_TMA_LOADENS4_14ComposedLayoutINS4_7SwizzleILi3ELi4ELi3EEENS4_18smem_ptr_flag_bitsILi32EEENSS_INS5_IJNSA_ILi8EEESG_EEENS5_IJSG_SC_EEEEEEEvNS4_8identityENS4_23SM90_TMA_LOAD_MULTICASTES1A_vS1B_EENS_8epilogue10collective18CollectiveEpilogueINS1E_23Sm100TmaWarpSpecializedILi3ELi2ELi16ELb1ELb0EEEJSH_NS5_IJNSS_ISF_SC_EENSS_ISG_SC_EEEEEfSI_fSI_NS1E_6fusion15FusionCallbacksIS1I_NS1M_17LinearCombinationIffffLNS_15FloatRoundStyleE2EEESH_S1L_JEEENS4_5SM1004TMEM4LOAD26SM100_TMEM_LOAD_16dp128b8xES10_S1A_NS4_17SM75_U32x4_LDSM_NENS4_14SM90_TMA_STOREES1A_NS4_17SM90_U32x4_STSM_NENS4_39AutoVectorizingCopyWithAssumedAlignmentILi128EEEEEEvvEEEEvNT_6ParamsE,"a",@progbits
	.sectionflags	@""
	.align	4
.nv.constant0._ZN7cutlass13device_kernelINS_4gemm6kernel13GemmUniversalIN4cute5tupleIJiiiiEEENS1_10collective13CollectiveMmaINS1_35MainloopSm100TmaUmmaWarpSpecializedILi12ELi2ELi4ENS5_IJNS4_1CILi4EEENSA_ILi1EEESC_EEEEENS5_IJNSA_ILi64EEESF_NSA_ILi32EEEEEEfNS5_IJlSC_lEEEfSI_NS4_8TiledMMAINS4_8MMA_AtomIJNS4_17SM100_MMA_TF32_SSINS_10tfloat32_tESM_fLi64ELi64ELNS4_4UMMA5MajorE0ELSO_0ELNSN_7ScaleInE0ELSP_0EEEEEENS4_6LayoutINS5_IJSC_SC_SC_EEENS5_IJNSA_ILi0EEESU_SU_EEEEENS5_IJNS4_10UnderscoreESX_SX_EEEEENS4_13SM90_TMA_LOADENS4_14ComposedLayoutINS4_7SwizzleILi3ELi4ELi3EEENS4_18smem_ptr_flag_bitsILi32EEENSS_INS5_IJNSA_ILi8EEESG_EEENS5_IJSG_SC_EEEEEEEvNS4_8identityENS4_23SM90_TMA_LOAD_MULTICASTES1A_vS1B_EENS_8epilogue10collective18CollectiveEpilogueINS1E_23Sm100TmaWarpSpecializedILi3ELi2ELi16ELb1ELb0EEEJSH_NS5_IJNSS_ISF_SC_EENSS_ISG_SC_EEEEEfSI_fSI_NS1E_6fusion15FusionCallbacksIS1I_NS1M_17LinearCombinationIffffLNS_15FloatRoundStyleE2EEESH_S1L_JEEENS4_5SM1004TMEM4LOAD26SM100_TMEM_LOAD_16dp128b8xES10_S1A_NS4_17SM75_U32x4_LDSM_NENS4_14SM90_TMA_STOREES1A_NS4_17SM90_U32x4_STSM_NENS4_39AutoVectorizingCopyWithAssumedAlignmentILi128EEEEEEvvEEEEvNT_6ParamsE:
	.zero		2944


//--------------------- SYMBOLS --------------------------

	.type		.nv.reservedSmem.offset0,@object
	.size		.nv.reservedSmem.offset0,0x4
	.type		.nv.reservedSmem.cap,@object
	.size		.nv.reservedSmem.cap,0x4
	.type		__assertfail,@function
